//
// Generated by NVIDIA NVVM Compiler
//
// Compiler Build ID: CL-36424714
// Cuda compilation tools, release 13.0, V13.0.88
// Based on NVVM 20.0.0
//

.version 9.0
.target sm_100
.address_size 64

	// .globl	parallel_backtest_kernel
.global .align 4 .b8 precalc_xorwow_matrix[102400];
.global .align 4 .b8 precalc_xorwow_offset_matrix[102400];
.global .align 4 .b8 mrg32k3aM1[2304];
.global .align 4 .b8 mrg32k3aM2[2304];
.global .align 4 .b8 mrg32k3aM1SubSeq[2016];
.global .align 4 .b8 mrg32k3aM2SubSeq[2016];
.global .align 4 .b8 mrg32k3aM1Seq[2304];
.global .align 4 .b8 mrg32k3aM2Seq[2304];
.const .align 8 .b8 __cr_lgamma_table[72];
// _ZZ24parallel_backtest_kernelE13shared_prices has been demoted
// _ZZ24parallel_backtest_kernelE14shared_signals has been demoted

.visible .entry parallel_backtest_kernel(
	.param .u64 .ptr .align 1 parallel_backtest_kernel_param_0,
	.param .u64 .ptr .align 1 parallel_backtest_kernel_param_1,
	.param .u64 .ptr .align 1 parallel_backtest_kernel_param_2,
	.param .u64 .ptr .align 1 parallel_backtest_kernel_param_3,
	.param .u64 .ptr .align 1 parallel_backtest_kernel_param_4,
	.param .f64 parallel_backtest_kernel_param_5,
	.param .u32 parallel_backtest_kernel_param_6,
	.param .u32 parallel_backtest_kernel_param_7,
	.param .u32 parallel_backtest_kernel_param_8
)
{
	.reg .pred 	%p<38>;
	.reg .b32 	%r<134>;
	.reg .b64 	%rd<120>;
	.reg .b64 	%fd<350>;
	// demoted variable
	.shared .align 8 .b8 _ZZ24parallel_backtest_kernelE13shared_prices[8000];
	// demoted variable
	.shared .align 8 .b8 _ZZ24parallel_backtest_kernelE14shared_signals[8000];
	ld.param.u64 	%rd21, [parallel_backtest_kernel_param_1];
	ld.param.u64 	%rd22, [parallel_backtest_kernel_param_2];
	ld.param.u64 	%rd24, [parallel_backtest_kernel_param_3];
	ld.param.u64 	%rd23, [parallel_backtest_kernel_param_4];
	ld.param.f64 	%fd93, [parallel_backtest_kernel_param_5];
	ld.param.u32 	%r48, [parallel_backtest_kernel_param_6];
	ld.param.u32 	%r49, [parallel_backtest_kernel_param_7];
	ld.param.u32 	%r50, [parallel_backtest_kernel_param_8];
	cvta.to.global.u64 	%rd1, %rd24;
	mov.u32 	%r51, %ctaid.x;
	mov.u32 	%r52, %ntid.x;
	mov.u32 	%r1, %tid.x;
	mad.lo.s32 	%r2, %r51, %r52, %r1;
	setp.ge.s32 	%p1, %r2, %r50;
	@%p1 bra 	$L__BB0_57;
	cvta.to.global.u64 	%rd25, %rd22;
	cvta.to.global.u64 	%rd26, %rd23;
	mul.wide.s32 	%rd27, %r2, 8;
	add.s64 	%rd28, %rd26, %rd27;
	ld.global.f64 	%fd334, [%rd28];
	add.s64 	%rd2, %rd25, %rd27;
	st.global.f64 	[%rd2], %fd334;
	setp.lt.s32 	%p2, %r48, 2;
	@%p2 bra 	$L__BB0_57;
	mul.lo.s32 	%r3, %r50, %r49;
	and.b32  	%r4, %r49, 15;
	and.b32  	%r5, %r49, 7;
	and.b32  	%r6, %r49, 3;
	and.b32  	%r7, %r49, 2147483632;
	and.b32  	%r8, %r49, 2147483644;
	and.b32  	%r9, %r49, 1;
	neg.s32 	%r10, %r7;
	shl.b32 	%r11, %r50, 4;
	cvta.to.global.u64 	%rd3, %rd21;
	mov.b32 	%r120, 1;
	mul.wide.s32 	%rd5, %r50, 8;
$L__BB0_3:
	setp.ge.u32 	%p3, %r1, %r49;
	@%p3 bra 	$L__BB0_5;
	ld.param.u64 	%rd119, [parallel_backtest_kernel_param_0];
	mad.lo.s32 	%r54, %r120, %r49, %r1;
	cvta.to.global.u64 	%rd29, %rd119;
	mul.wide.u32 	%rd30, %r54, 8;
	add.s64 	%rd31, %rd29, %rd30;
	ld.global.f64 	%fd94, [%rd31];
	shl.b32 	%r55, %r1, 3;
	mov.u32 	%r56, _ZZ24parallel_backtest_kernelE13shared_prices;
	add.s32 	%r57, %r56, %r55;
	st.shared.f64 	[%r57], %fd94;
	add.s64 	%rd32, %rd3, %rd30;
	ld.global.f64 	%fd95, [%rd32];
	mov.u32 	%r58, _ZZ24parallel_backtest_kernelE14shared_signals;
	add.s32 	%r59, %r58, %r55;
	st.shared.f64 	[%r59], %fd95;
$L__BB0_5:
	setp.lt.s32 	%p4, %r49, 1;
	bar.sync 	0;
	mov.f64 	%fd320, %fd334;
	@%p4 bra 	$L__BB0_19;
	setp.lt.u32 	%p5, %r49, 16;
	add.s32 	%r13, %r120, -1;
	mul.lo.s32 	%r14, %r13, %r49;
	mov.b32 	%r122, 0;
	mov.f64 	%fd320, %fd334;
	@%p5 bra 	$L__BB0_9;
	mad.lo.s32 	%r125, %r3, %r13, %r2;
	mov.u32 	%r62, _ZZ24parallel_backtest_kernelE13shared_prices;
	add.s32 	%r124, %r62, 64;
	mov.u32 	%r126, %r10;
	mov.f64 	%fd320, %fd334;
$L__BB0_8:
	.pragma "nounroll";
	mul.wide.s32 	%rd33, %r125, 8;
	add.s64 	%rd34, %rd1, %rd33;
	ld.global.f64 	%fd97, [%rd34];
	ld.shared.f64 	%fd98, [%r124+-64];
	fma.rn.f64 	%fd99, %fd97, %fd98, %fd320;
	mul.wide.s32 	%rd35, %r50, 8;
	add.s64 	%rd36, %rd34, %rd35;
	ld.global.f64 	%fd100, [%rd36];
	ld.shared.f64 	%fd101, [%r124+-56];
	fma.rn.f64 	%fd102, %fd100, %fd101, %fd99;
	add.s64 	%rd37, %rd36, %rd35;
	ld.global.f64 	%fd103, [%rd37];
	ld.shared.f64 	%fd104, [%r124+-48];
	fma.rn.f64 	%fd105, %fd103, %fd104, %fd102;
	add.s64 	%rd38, %rd37, %rd35;
	ld.global.f64 	%fd106, [%rd38];
	ld.shared.f64 	%fd107, [%r124+-40];
	fma.rn.f64 	%fd108, %fd106, %fd107, %fd105;
	add.s64 	%rd39, %rd38, %rd35;
	ld.global.f64 	%fd109, [%rd39];
	ld.shared.f64 	%fd110, [%r124+-32];
	fma.rn.f64 	%fd111, %fd109, %fd110, %fd108;
	add.s64 	%rd40, %rd39, %rd35;
	ld.global.f64 	%fd112, [%rd40];
	ld.shared.f64 	%fd113, [%r124+-24];
	fma.rn.f64 	%fd114, %fd112, %fd113, %fd111;
	add.s64 	%rd41, %rd40, %rd35;
	ld.global.f64 	%fd115, [%rd41];
	ld.shared.f64 	%fd116, [%r124+-16];
	fma.rn.f64 	%fd117, %fd115, %fd116, %fd114;
	add.s64 	%rd42, %rd41, %rd35;
	ld.global.f64 	%fd118, [%rd42];
	ld.shared.f64 	%fd119, [%r124+-8];
	fma.rn.f64 	%fd120, %fd118, %fd119, %fd117;
	add.s64 	%rd43, %rd42, %rd35;
	ld.global.f64 	%fd121, [%rd43];
	ld.shared.f64 	%fd122, [%r124];
	fma.rn.f64 	%fd123, %fd121, %fd122, %fd120;
	add.s64 	%rd44, %rd43, %rd35;
	ld.global.f64 	%fd124, [%rd44];
	ld.shared.f64 	%fd125, [%r124+8];
	fma.rn.f64 	%fd126, %fd124, %fd125, %fd123;
	add.s64 	%rd45, %rd44, %rd35;
	ld.global.f64 	%fd127, [%rd45];
	ld.shared.f64 	%fd128, [%r124+16];
	fma.rn.f64 	%fd129, %fd127, %fd128, %fd126;
	add.s64 	%rd46, %rd45, %rd35;
	ld.global.f64 	%fd130, [%rd46];
	ld.shared.f64 	%fd131, [%r124+24];
	fma.rn.f64 	%fd132, %fd130, %fd131, %fd129;
	add.s64 	%rd47, %rd46, %rd35;
	ld.global.f64 	%fd133, [%rd47];
	ld.shared.f64 	%fd134, [%r124+32];
	fma.rn.f64 	%fd135, %fd133, %fd134, %fd132;
	add.s64 	%rd48, %rd47, %rd35;
	ld.global.f64 	%fd136, [%rd48];
	ld.shared.f64 	%fd137, [%r124+40];
	fma.rn.f64 	%fd138, %fd136, %fd137, %fd135;
	add.s64 	%rd49, %rd48, %rd35;
	ld.global.f64 	%fd139, [%rd49];
	ld.shared.f64 	%fd140, [%r124+48];
	fma.rn.f64 	%fd141, %fd139, %fd140, %fd138;
	add.s64 	%rd50, %rd49, %rd35;
	ld.global.f64 	%fd142, [%rd50];
	ld.shared.f64 	%fd143, [%r124+56];
	fma.rn.f64 	%fd320, %fd142, %fd143, %fd141;
	add.s32 	%r126, %r126, 16;
	add.s32 	%r125, %r125, %r11;
	add.s32 	%r124, %r124, 128;
	setp.eq.s32 	%p6, %r126, 0;
	mov.u32 	%r122, %r7;
	@%p6 bra 	$L__BB0_9;
	bra.uni 	$L__BB0_8;
$L__BB0_9:
	setp.eq.s32 	%p7, %r4, 0;
	@%p7 bra 	$L__BB0_19;
	add.s32 	%r63, %r4, -1;
	setp.lt.u32 	%p8, %r63, 7;
	@%p8 bra 	$L__BB0_12;
	add.s32 	%r64, %r122, %r14;
	mad.lo.s32 	%r65, %r64, %r50, %r2;
	mul.wide.s32 	%rd51, %r65, 8;
	add.s64 	%rd52, %rd1, %rd51;
	ld.global.f64 	%fd145, [%rd52];
	shl.b32 	%r66, %r122, 3;
	mov.u32 	%r67, _ZZ24parallel_backtest_kernelE13shared_prices;
	add.s32 	%r68, %r67, %r66;
	ld.shared.f64 	%fd146, [%r68];
	fma.rn.f64 	%fd147, %fd145, %fd146, %fd320;
	mul.wide.s32 	%rd53, %r50, 8;
	add.s64 	%rd54, %rd52, %rd53;
	ld.global.f64 	%fd148, [%rd54];
	ld.shared.f64 	%fd149, [%r68+8];
	fma.rn.f64 	%fd150, %fd148, %fd149, %fd147;
	add.s64 	%rd55, %rd54, %rd53;
	ld.global.f64 	%fd151, [%rd55];
	ld.shared.f64 	%fd152, [%r68+16];
	fma.rn.f64 	%fd153, %fd151, %fd152, %fd150;
	add.s64 	%rd56, %rd55, %rd53;
	ld.global.f64 	%fd154, [%rd56];
	ld.shared.f64 	%fd155, [%r68+24];
	fma.rn.f64 	%fd156, %fd154, %fd155, %fd153;
	add.s64 	%rd57, %rd56, %rd53;
	ld.global.f64 	%fd157, [%rd57];
	ld.shared.f64 	%fd158, [%r68+32];
	fma.rn.f64 	%fd159, %fd157, %fd158, %fd156;
	add.s64 	%rd58, %rd57, %rd53;
	ld.global.f64 	%fd160, [%rd58];
	ld.shared.f64 	%fd161, [%r68+40];
	fma.rn.f64 	%fd162, %fd160, %fd161, %fd159;
	add.s64 	%rd59, %rd58, %rd53;
	ld.global.f64 	%fd163, [%rd59];
	ld.shared.f64 	%fd164, [%r68+48];
	fma.rn.f64 	%fd165, %fd163, %fd164, %fd162;
	add.s64 	%rd60, %rd59, %rd53;
	ld.global.f64 	%fd166, [%rd60];
	ld.shared.f64 	%fd167, [%r68+56];
	fma.rn.f64 	%fd320, %fd166, %fd167, %fd165;
	add.s32 	%r122, %r122, 8;
$L__BB0_12:
	setp.eq.s32 	%p9, %r5, 0;
	@%p9 bra 	$L__BB0_19;
	add.s32 	%r69, %r5, -1;
	setp.lt.u32 	%p10, %r69, 3;
	@%p10 bra 	$L__BB0_15;
	add.s32 	%r70, %r122, %r14;
	mad.lo.s32 	%r71, %r70, %r50, %r2;
	mul.wide.s32 	%rd61, %r71, 8;
	add.s64 	%rd62, %rd1, %rd61;
	ld.global.f64 	%fd169, [%rd62];
	shl.b32 	%r72, %r122, 3;
	mov.u32 	%r73, _ZZ24parallel_backtest_kernelE13shared_prices;
	add.s32 	%r74, %r73, %r72;
	ld.shared.f64 	%fd170, [%r74];
	fma.rn.f64 	%fd171, %fd169, %fd170, %fd320;
	mul.wide.s32 	%rd63, %r50, 8;
	add.s64 	%rd64, %rd62, %rd63;
	ld.global.f64 	%fd172, [%rd64];
	ld.shared.f64 	%fd173, [%r74+8];
	fma.rn.f64 	%fd174, %fd172, %fd173, %fd171;
	add.s64 	%rd65, %rd64, %rd63;
	ld.global.f64 	%fd175, [%rd65];
	ld.shared.f64 	%fd176, [%r74+16];
	fma.rn.f64 	%fd177, %fd175, %fd176, %fd174;
	add.s64 	%rd66, %rd65, %rd63;
	ld.global.f64 	%fd178, [%rd66];
	ld.shared.f64 	%fd179, [%r74+24];
	fma.rn.f64 	%fd320, %fd178, %fd179, %fd177;
	add.s32 	%r122, %r122, 4;
$L__BB0_15:
	setp.eq.s32 	%p11, %r6, 0;
	@%p11 bra 	$L__BB0_19;
	setp.eq.s32 	%p12, %r6, 1;
	add.s32 	%r75, %r122, %r14;
	mad.lo.s32 	%r76, %r75, %r50, %r2;
	mul.wide.s32 	%rd67, %r76, 8;
	add.s64 	%rd4, %rd1, %rd67;
	ld.global.f64 	%fd180, [%rd4];
	shl.b32 	%r77, %r122, 3;
	mov.u32 	%r78, _ZZ24parallel_backtest_kernelE13shared_prices;
	add.s32 	%r21, %r78, %r77;
	ld.shared.f64 	%fd181, [%r21];
	fma.rn.f64 	%fd320, %fd180, %fd181, %fd320;
	@%p12 bra 	$L__BB0_19;
	setp.eq.s32 	%p13, %r6, 2;
	add.s64 	%rd6, %rd4, %rd5;
	ld.global.f64 	%fd182, [%rd6];
	ld.shared.f64 	%fd183, [%r21+8];
	fma.rn.f64 	%fd320, %fd182, %fd183, %fd320;
	@%p13 bra 	$L__BB0_19;
	add.s64 	%rd68, %rd6, %rd5;
	ld.global.f64 	%fd184, [%rd68];
	ld.shared.f64 	%fd185, [%r21+16];
	fma.rn.f64 	%fd320, %fd184, %fd185, %fd320;
$L__BB0_19:
	setp.lt.s32 	%p14, %r49, 1;
	@%p14 bra 	$L__BB0_42;
	setp.lt.u32 	%p15, %r49, 4;
	add.s32 	%r80, %r120, -1;
	mad.lo.s32 	%r22, %r3, %r80, %r2;
	mov.b32 	%r128, 0;
	@%p15 bra 	$L__BB0_31;
	mov.b32 	%r129, 0;
$L__BB0_22:
	.pragma "nounroll";
	mad.lo.s32 	%r82, %r129, %r50, %r22;
	mul.wide.s32 	%rd69, %r82, 8;
	add.s64 	%rd11, %rd1, %rd69;
	ld.global.f64 	%fd335, [%rd11];
	shl.b32 	%r83, %r129, 3;
	mov.u32 	%r84, _ZZ24parallel_backtest_kernelE14shared_signals;
	add.s32 	%r36, %r84, %r83;
	ld.shared.f64 	%fd187, [%r36];
	mov.u32 	%r85, _ZZ24parallel_backtest_kernelE13shared_prices;
	add.s32 	%r37, %r85, %r83;
	ld.shared.f64 	%fd48, [%r37];
	mul.f64 	%fd188, %fd320, %fd187;
	div.rn.f64 	%fd49, %fd188, %fd48;
	sub.f64 	%fd50, %fd49, %fd335;
	abs.f64 	%fd51, %fd50;
	setp.leu.f64 	%p16, %fd51, 0d3E45798EE2308C3A;
	@%p16 bra 	$L__BB0_24;
	mul.f64 	%fd189, %fd48, %fd51;
	mul.f64 	%fd190, %fd93, %fd189;
	fma.rn.f64 	%fd191, %fd48, %fd50, %fd190;
	sub.f64 	%fd334, %fd334, %fd191;
	mov.f64 	%fd335, %fd49;
$L__BB0_24:
	mul.wide.s32 	%rd12, %r3, 8;
	add.s64 	%rd70, %rd11, %rd12;
	st.global.f64 	[%rd70], %fd335;
	mul.wide.s32 	%rd13, %r50, 8;
	add.s64 	%rd14, %rd11, %rd13;
	ld.global.f64 	%fd337, [%rd14];
	ld.shared.f64 	%fd192, [%r36+8];
	ld.shared.f64 	%fd56, [%r37+8];
	mul.f64 	%fd193, %fd320, %fd192;
	div.rn.f64 	%fd57, %fd193, %fd56;
	sub.f64 	%fd58, %fd57, %fd337;
	abs.f64 	%fd59, %fd58;
	setp.leu.f64 	%p17, %fd59, 0d3E45798EE2308C3A;
	@%p17 bra 	$L__BB0_26;
	mul.f64 	%fd194, %fd56, %fd59;
	mul.f64 	%fd195, %fd93, %fd194;
	fma.rn.f64 	%fd196, %fd56, %fd58, %fd195;
	sub.f64 	%fd334, %fd334, %fd196;
	mov.f64 	%fd337, %fd57;
$L__BB0_26:
	add.s64 	%rd71, %rd14, %rd12;
	st.global.f64 	[%rd71], %fd337;
	add.s64 	%rd15, %rd14, %rd13;
	ld.global.f64 	%fd339, [%rd15];
	ld.shared.f64 	%fd197, [%r36+16];
	ld.shared.f64 	%fd64, [%r37+16];
	mul.f64 	%fd198, %fd320, %fd197;
	div.rn.f64 	%fd65, %fd198, %fd64;
	sub.f64 	%fd66, %fd65, %fd339;
	abs.f64 	%fd67, %fd66;
	setp.leu.f64 	%p18, %fd67, 0d3E45798EE2308C3A;
	@%p18 bra 	$L__BB0_28;
	mul.f64 	%fd199, %fd64, %fd67;
	mul.f64 	%fd200, %fd93, %fd199;
	fma.rn.f64 	%fd201, %fd64, %fd66, %fd200;
	sub.f64 	%fd334, %fd334, %fd201;
	mov.f64 	%fd339, %fd65;
$L__BB0_28:
	add.s64 	%rd72, %rd15, %rd12;
	st.global.f64 	[%rd72], %fd339;
	add.s64 	%rd16, %rd15, %rd13;
	ld.global.f64 	%fd341, [%rd16];
	ld.shared.f64 	%fd202, [%r36+24];
	ld.shared.f64 	%fd72, [%r37+24];
	mul.f64 	%fd203, %fd320, %fd202;
	div.rn.f64 	%fd73, %fd203, %fd72;
	sub.f64 	%fd74, %fd73, %fd341;
	abs.f64 	%fd75, %fd74;
	setp.leu.f64 	%p19, %fd75, 0d3E45798EE2308C3A;
	@%p19 bra 	$L__BB0_30;
	mul.f64 	%fd204, %fd72, %fd75;
	mul.f64 	%fd205, %fd93, %fd204;
	fma.rn.f64 	%fd206, %fd72, %fd74, %fd205;
	sub.f64 	%fd334, %fd334, %fd206;
	mov.f64 	%fd341, %fd73;
$L__BB0_30:
	add.s64 	%rd73, %rd16, %rd12;
	st.global.f64 	[%rd73], %fd341;
	add.s32 	%r129, %r129, 4;
	setp.eq.s32 	%p20, %r129, %r8;
	mov.u32 	%r128, %r8;
	@%p20 bra 	$L__BB0_31;
	bra.uni 	$L__BB0_22;
$L__BB0_31:
	setp.eq.s32 	%p21, %r6, 0;
	@%p21 bra 	$L__BB0_42;
	setp.eq.s32 	%p22, %r6, 1;
	@%p22 bra 	$L__BB0_38;
	mad.lo.s32 	%r86, %r128, %r50, %r22;
	mul.wide.s32 	%rd74, %r86, 8;
	add.s64 	%rd7, %rd1, %rd74;
	ld.global.f64 	%fd325, [%rd7];
	shl.b32 	%r87, %r128, 3;
	mov.u32 	%r88, _ZZ24parallel_backtest_kernelE14shared_signals;
	add.s32 	%r30, %r88, %r87;
	ld.shared.f64 	%fd208, [%r30];
	mov.u32 	%r89, _ZZ24parallel_backtest_kernelE13shared_prices;
	add.s32 	%r31, %r89, %r87;
	ld.shared.f64 	%fd20, [%r31];
	mul.f64 	%fd209, %fd320, %fd208;
	div.rn.f64 	%fd21, %fd209, %fd20;
	sub.f64 	%fd22, %fd21, %fd325;
	abs.f64 	%fd23, %fd22;
	setp.leu.f64 	%p23, %fd23, 0d3E45798EE2308C3A;
	@%p23 bra 	$L__BB0_35;
	mul.f64 	%fd210, %fd20, %fd23;
	mul.f64 	%fd211, %fd93, %fd210;
	fma.rn.f64 	%fd212, %fd20, %fd22, %fd211;
	sub.f64 	%fd334, %fd334, %fd212;
	mov.f64 	%fd325, %fd21;
$L__BB0_35:
	mul.wide.s32 	%rd8, %r3, 8;
	add.s64 	%rd75, %rd7, %rd8;
	st.global.f64 	[%rd75], %fd325;
	mul.wide.s32 	%rd76, %r50, 8;
	add.s64 	%rd9, %rd7, %rd76;
	ld.global.f64 	%fd327, [%rd9];
	ld.shared.f64 	%fd213, [%r30+8];
	ld.shared.f64 	%fd28, [%r31+8];
	mul.f64 	%fd214, %fd320, %fd213;
	div.rn.f64 	%fd29, %fd214, %fd28;
	sub.f64 	%fd30, %fd29, %fd327;
	abs.f64 	%fd31, %fd30;
	setp.leu.f64 	%p24, %fd31, 0d3E45798EE2308C3A;
	@%p24 bra 	$L__BB0_37;
	mul.f64 	%fd215, %fd28, %fd31;
	mul.f64 	%fd216, %fd93, %fd215;
	fma.rn.f64 	%fd217, %fd28, %fd30, %fd216;
	sub.f64 	%fd334, %fd334, %fd217;
	mov.f64 	%fd327, %fd29;
$L__BB0_37:
	add.s64 	%rd77, %rd9, %rd8;
	st.global.f64 	[%rd77], %fd327;
	add.s32 	%r128, %r128, 2;
$L__BB0_38:
	setp.eq.s32 	%p25, %r9, 0;
	@%p25 bra 	$L__BB0_42;
	mad.lo.s32 	%r90, %r128, %r50, %r22;
	mul.wide.s32 	%rd78, %r90, 8;
	add.s64 	%rd10, %rd1, %rd78;
	ld.global.f64 	%fd331, [%rd10];
	shl.b32 	%r91, %r128, 3;
	mov.u32 	%r92, _ZZ24parallel_backtest_kernelE14shared_signals;
	add.s32 	%r93, %r92, %r91;
	ld.shared.f64 	%fd218, [%r93];
	mov.u32 	%r94, _ZZ24parallel_backtest_kernelE13shared_prices;
	add.s32 	%r95, %r94, %r91;
	ld.shared.f64 	%fd38, [%r95];
	mul.f64 	%fd219, %fd320, %fd218;
	div.rn.f64 	%fd39, %fd219, %fd38;
	sub.f64 	%fd40, %fd39, %fd331;
	abs.f64 	%fd41, %fd40;
	setp.leu.f64 	%p26, %fd41, 0d3E45798EE2308C3A;
	@%p26 bra 	$L__BB0_41;
	mul.f64 	%fd220, %fd38, %fd41;
	mul.f64 	%fd221, %fd93, %fd220;
	fma.rn.f64 	%fd222, %fd38, %fd40, %fd221;
	sub.f64 	%fd334, %fd334, %fd222;
	mov.f64 	%fd331, %fd39;
$L__BB0_41:
	mul.wide.s32 	%rd79, %r3, 8;
	add.s64 	%rd80, %rd10, %rd79;
	st.global.f64 	[%rd80], %fd331;
$L__BB0_42:
	setp.lt.s32 	%p27, %r49, 1;
	mov.f64 	%fd349, %fd334;
	@%p27 bra 	$L__BB0_56;
	setp.lt.u32 	%p28, %r49, 16;
	mul.lo.s32 	%r34, %r120, %r49;
	mov.b32 	%r132, 0;
	mov.f64 	%fd349, %fd334;
	@%p28 bra 	$L__BB0_46;
	mov.b32 	%r130, 0;
	mov.f64 	%fd349, %fd334;
$L__BB0_45:
	.pragma "nounroll";
	add.s32 	%r98, %r130, %r34;
	mad.lo.s32 	%r99, %r98, %r50, %r2;
	mul.wide.s32 	%rd81, %r99, 8;
	add.s64 	%rd82, %rd1, %rd81;
	ld.global.f64 	%fd224, [%rd82];
	shl.b32 	%r100, %r130, 3;
	mov.u32 	%r101, _ZZ24parallel_backtest_kernelE13shared_prices;
	add.s32 	%r102, %r101, %r100;
	ld.shared.f64 	%fd225, [%r102];
	fma.rn.f64 	%fd226, %fd224, %fd225, %fd349;
	mul.wide.s32 	%rd83, %r50, 8;
	add.s64 	%rd84, %rd82, %rd83;
	ld.global.f64 	%fd227, [%rd84];
	ld.shared.f64 	%fd228, [%r102+8];
	fma.rn.f64 	%fd229, %fd227, %fd228, %fd226;
	add.s64 	%rd85, %rd84, %rd83;
	ld.global.f64 	%fd230, [%rd85];
	ld.shared.f64 	%fd231, [%r102+16];
	fma.rn.f64 	%fd232, %fd230, %fd231, %fd229;
	add.s64 	%rd86, %rd85, %rd83;
	ld.global.f64 	%fd233, [%rd86];
	ld.shared.f64 	%fd234, [%r102+24];
	fma.rn.f64 	%fd235, %fd233, %fd234, %fd232;
	add.s64 	%rd87, %rd86, %rd83;
	ld.global.f64 	%fd236, [%rd87];
	ld.shared.f64 	%fd237, [%r102+32];
	fma.rn.f64 	%fd238, %fd236, %fd237, %fd235;
	add.s64 	%rd88, %rd87, %rd83;
	ld.global.f64 	%fd239, [%rd88];
	ld.shared.f64 	%fd240, [%r102+40];
	fma.rn.f64 	%fd241, %fd239, %fd240, %fd238;
	add.s64 	%rd89, %rd88, %rd83;
	ld.global.f64 	%fd242, [%rd89];
	ld.shared.f64 	%fd243, [%r102+48];
	fma.rn.f64 	%fd244, %fd242, %fd243, %fd241;
	add.s64 	%rd90, %rd89, %rd83;
	ld.global.f64 	%fd245, [%rd90];
	ld.shared.f64 	%fd246, [%r102+56];
	fma.rn.f64 	%fd247, %fd245, %fd246, %fd244;
	add.s64 	%rd91, %rd90, %rd83;
	ld.global.f64 	%fd248, [%rd91];
	ld.shared.f64 	%fd249, [%r102+64];
	fma.rn.f64 	%fd250, %fd248, %fd249, %fd247;
	add.s64 	%rd92, %rd91, %rd83;
	ld.global.f64 	%fd251, [%rd92];
	ld.shared.f64 	%fd252, [%r102+72];
	fma.rn.f64 	%fd253, %fd251, %fd252, %fd250;
	add.s64 	%rd93, %rd92, %rd83;
	ld.global.f64 	%fd254, [%rd93];
	ld.shared.f64 	%fd255, [%r102+80];
	fma.rn.f64 	%fd256, %fd254, %fd255, %fd253;
	add.s64 	%rd94, %rd93, %rd83;
	ld.global.f64 	%fd257, [%rd94];
	ld.shared.f64 	%fd258, [%r102+88];
	fma.rn.f64 	%fd259, %fd257, %fd258, %fd256;
	add.s64 	%rd95, %rd94, %rd83;
	ld.global.f64 	%fd260, [%rd95];
	ld.shared.f64 	%fd261, [%r102+96];
	fma.rn.f64 	%fd262, %fd260, %fd261, %fd259;
	add.s64 	%rd96, %rd95, %rd83;
	ld.global.f64 	%fd263, [%rd96];
	ld.shared.f64 	%fd264, [%r102+104];
	fma.rn.f64 	%fd265, %fd263, %fd264, %fd262;
	add.s64 	%rd97, %rd96, %rd83;
	ld.global.f64 	%fd266, [%rd97];
	ld.shared.f64 	%fd267, [%r102+112];
	fma.rn.f64 	%fd268, %fd266, %fd267, %fd265;
	add.s64 	%rd98, %rd97, %rd83;
	ld.global.f64 	%fd269, [%rd98];
	ld.shared.f64 	%fd270, [%r102+120];
	fma.rn.f64 	%fd349, %fd269, %fd270, %fd268;
	add.s32 	%r130, %r130, 16;
	setp.ne.s32 	%p29, %r130, %r7;
	mov.u32 	%r132, %r7;
	@%p29 bra 	$L__BB0_45;
$L__BB0_46:
	setp.eq.s32 	%p30, %r4, 0;
	@%p30 bra 	$L__BB0_56;
	add.s32 	%r103, %r4, -1;
	setp.lt.u32 	%p31, %r103, 7;
	@%p31 bra 	$L__BB0_49;
	add.s32 	%r104, %r132, %r34;
	mad.lo.s32 	%r105, %r104, %r50, %r2;
	mul.wide.s32 	%rd99, %r105, 8;
	add.s64 	%rd100, %rd1, %rd99;
	ld.global.f64 	%fd272, [%rd100];
	shl.b32 	%r106, %r132, 3;
	mov.u32 	%r107, _ZZ24parallel_backtest_kernelE13shared_prices;
	add.s32 	%r108, %r107, %r106;
	ld.shared.f64 	%fd273, [%r108];
	fma.rn.f64 	%fd274, %fd272, %fd273, %fd349;
	mul.wide.s32 	%rd101, %r50, 8;
	add.s64 	%rd102, %rd100, %rd101;
	ld.global.f64 	%fd275, [%rd102];
	ld.shared.f64 	%fd276, [%r108+8];
	fma.rn.f64 	%fd277, %fd275, %fd276, %fd274;
	add.s64 	%rd103, %rd102, %rd101;
	ld.global.f64 	%fd278, [%rd103];
	ld.shared.f64 	%fd279, [%r108+16];
	fma.rn.f64 	%fd280, %fd278, %fd279, %fd277;
	add.s64 	%rd104, %rd103, %rd101;
	ld.global.f64 	%fd281, [%rd104];
	ld.shared.f64 	%fd282, [%r108+24];
	fma.rn.f64 	%fd283, %fd281, %fd282, %fd280;
	add.s64 	%rd105, %rd104, %rd101;
	ld.global.f64 	%fd284, [%rd105];
	ld.shared.f64 	%fd285, [%r108+32];
	fma.rn.f64 	%fd286, %fd284, %fd285, %fd283;
	add.s64 	%rd106, %rd105, %rd101;
	ld.global.f64 	%fd287, [%rd106];
	ld.shared.f64 	%fd288, [%r108+40];
	fma.rn.f64 	%fd289, %fd287, %fd288, %fd286;
	add.s64 	%rd107, %rd106, %rd101;
	ld.global.f64 	%fd290, [%rd107];
	ld.shared.f64 	%fd291, [%r108+48];
	fma.rn.f64 	%fd292, %fd290, %fd291, %fd289;
	add.s64 	%rd108, %rd107, %rd101;
	ld.global.f64 	%fd293, [%rd108];
	ld.shared.f64 	%fd294, [%r108+56];
	fma.rn.f64 	%fd349, %fd293, %fd294, %fd292;
	add.s32 	%r132, %r132, 8;
$L__BB0_49:
	setp.eq.s32 	%p32, %r5, 0;
	@%p32 bra 	$L__BB0_56;
	add.s32 	%r109, %r5, -1;
	setp.lt.u32 	%p33, %r109, 3;
	@%p33 bra 	$L__BB0_52;
	add.s32 	%r110, %r132, %r34;
	mad.lo.s32 	%r111, %r110, %r50, %r2;
	mul.wide.s32 	%rd109, %r111, 8;
	add.s64 	%rd110, %rd1, %rd109;
	ld.global.f64 	%fd296, [%rd110];
	shl.b32 	%r112, %r132, 3;
	mov.u32 	%r113, _ZZ24parallel_backtest_kernelE13shared_prices;
	add.s32 	%r114, %r113, %r112;
	ld.shared.f64 	%fd297, [%r114];
	fma.rn.f64 	%fd298, %fd296, %fd297, %fd349;
	mul.wide.s32 	%rd111, %r50, 8;
	add.s64 	%rd112, %rd110, %rd111;
	ld.global.f64 	%fd299, [%rd112];
	ld.shared.f64 	%fd300, [%r114+8];
	fma.rn.f64 	%fd301, %fd299, %fd300, %fd298;
	add.s64 	%rd113, %rd112, %rd111;
	ld.global.f64 	%fd302, [%rd113];
	ld.shared.f64 	%fd303, [%r114+16];
	fma.rn.f64 	%fd304, %fd302, %fd303, %fd301;
	add.s64 	%rd114, %rd113, %rd111;
	ld.global.f64 	%fd305, [%rd114];
	ld.shared.f64 	%fd306, [%r114+24];
	fma.rn.f64 	%fd349, %fd305, %fd306, %fd304;
	add.s32 	%r132, %r132, 4;
$L__BB0_52:
	setp.eq.s32 	%p34, %r6, 0;
	@%p34 bra 	$L__BB0_56;
	setp.eq.s32 	%p35, %r6, 1;
	add.s32 	%r115, %r132, %r34;
	mad.lo.s32 	%r116, %r115, %r50, %r2;
	mul.wide.s32 	%rd115, %r116, 8;
	add.s64 	%rd17, %rd1, %rd115;
	ld.global.f64 	%fd307, [%rd17];
	shl.b32 	%r117, %r132, 3;
	mov.u32 	%r118, _ZZ24parallel_backtest_kernelE13shared_prices;
	add.s32 	%r46, %r118, %r117;
	ld.shared.f64 	%fd308, [%r46];
	fma.rn.f64 	%fd349, %fd307, %fd308, %fd349;
	@%p35 bra 	$L__BB0_56;
	setp.eq.s32 	%p36, %r6, 2;
	mul.wide.s32 	%rd18, %r50, 8;
	add.s64 	%rd19, %rd17, %rd18;
	ld.global.f64 	%fd309, [%rd19];
	ld.shared.f64 	%fd310, [%r46+8];
	fma.rn.f64 	%fd349, %fd309, %fd310, %fd349;
	@%p36 bra 	$L__BB0_56;
	add.s64 	%rd116, %rd19, %rd18;
	ld.global.f64 	%fd311, [%rd116];
	ld.shared.f64 	%fd312, [%r46+16];
	fma.rn.f64 	%fd349, %fd311, %fd312, %fd349;
$L__BB0_56:
	mul.lo.s32 	%r119, %r120, %r50;
	mul.wide.s32 	%rd117, %r119, 8;
	add.s64 	%rd118, %rd2, %rd117;
	st.global.f64 	[%rd118], %fd349;
	add.s32 	%r120, %r120, 1;
	setp.ne.s32 	%p37, %r120, %r48;
	@%p37 bra 	$L__BB0_3;
$L__BB0_57:
	ret;

}
	// .globl	monte_carlo_option_pricing_kernel
.visible .entry monte_carlo_option_pricing_kernel(
	.param .u64 .ptr .align 1 monte_carlo_option_pricing_kernel_param_0,
	.param .u64 .ptr .align 1 monte_carlo_option_pricing_kernel_param_1,
	.param .u64 .ptr .align 1 monte_carlo_option_pricing_kernel_param_2,
	.param .u64 .ptr .align 1 monte_carlo_option_pricing_kernel_param_3,
	.param .u64 .ptr .align 1 monte_carlo_option_pricing_kernel_param_4,
	.param .f64 monte_carlo_option_pricing_kernel_param_5,
	.param .u32 monte_carlo_option_pricing_kernel_param_6,
	.param .u32 monte_carlo_option_pricing_kernel_param_7,
	.param .u64 monte_carlo_option_pricing_kernel_param_8
)
{
	.reg .pred 	%p<19>;
	.reg .b32 	%r<167>;
	.reg .b32 	%f<5>;
	.reg .b64 	%rd<31>;
	.reg .b64 	%fd<172>;

	ld.param.u64 	%rd5, [monte_carlo_option_pricing_kernel_param_1];
	ld.param.u64 	%rd6, [monte_carlo_option_pricing_kernel_param_2];
	ld.param.u64 	%rd7, [monte_carlo_option_pricing_kernel_param_3];
	ld.param.u64 	%rd8, [monte_carlo_option_pricing_kernel_param_4];
	ld.param.u32 	%r49, [monte_carlo_option_pricing_kernel_param_6];
	ld.param.u32 	%r48, [monte_carlo_option_pricing_kernel_param_7];
	ld.param.u64 	%rd9, [monte_carlo_option_pricing_kernel_param_8];
	mov.u32 	%r50, %ctaid.x;
	mov.u32 	%r51, %ntid.x;
	mov.u32 	%r52, %tid.x;
	mad.lo.s32 	%r1, %r50, %r51, %r52;
	setp.ge.s32 	%p1, %r1, %r49;
	@%p1 bra 	$L__BB1_22;
	cvta.to.global.u64 	%rd10, %rd6;
	cvta.to.global.u64 	%rd11, %rd5;
	cvta.to.global.u64 	%rd12, %rd8;
	cvta.to.global.u64 	%rd1, %rd7;
	cvt.s64.s32 	%rd2, %r1;
	add.s64 	%rd13, %rd9, %rd2;
	cvt.u32.u64 	%r53, %rd13;
	xor.b32  	%r54, %r53, -1429050551;
	mul.lo.s32 	%r2, %r54, 1099087573;
	{ .reg .b32 tmp; mov.b64 {tmp, %r55}, %rd13; }
	xor.b32  	%r56, %r55, -136515619;
	mul.lo.s32 	%r3, %r56, -1703105765;
	add.s32 	%r57, %r2, %r3;
	add.s32 	%r165, %r57, 6615241;
	mul.wide.s32 	%rd14, %r1, 8;
	add.s64 	%rd15, %rd10, %rd14;
	ld.global.f64 	%fd1, [%rd15];
	add.s64 	%rd3, %rd11, %rd14;
	add.s64 	%rd16, %rd12, %rd14;
	ld.global.f64 	%fd2, [%rd16];
	setp.lt.s32 	%p2, %r48, 1;
	mov.f64 	%fd170, 0d0000000000000000;
	@%p2 bra 	$L__BB1_18;
	ld.param.f64 	%fd158, [monte_carlo_option_pricing_kernel_param_5];
	ld.global.f64 	%fd3, [%rd3];
	shl.b64 	%rd17, %rd2, 3;
	add.s64 	%rd18, %rd1, %rd17;
	ld.global.f64 	%fd46, [%rd18];
	add.s32 	%r153, %r2, 5783321;
	xor.b32  	%r161, %r3, 88675123;
	add.s32 	%r162, %r3, 521288629;
	xor.b32  	%r163, %r2, 362436069;
	add.s32 	%r164, %r2, 123456789;
	mov.b32 	%r59, 1127219200;
	mov.b32 	%r60, -2147483648;
	mov.b64 	%fd4, {%r60, %r59};
	mul.f64 	%fd47, %fd46, 0dBFE0000000000000;
	fma.rn.f64 	%fd48, %fd46, %fd47, %fd158;
	mul.f64 	%fd5, %fd2, %fd48;
	sqrt.rn.f64 	%fd49, %fd2;
	mul.f64 	%fd6, %fd46, %fd49;
	neg.s32 	%r147, %r48;
	mov.b32 	%r154, 0;
	mov.f64 	%fd170, 0d0000000000000000;
	mov.f64 	%fd167, %fd170;
$L__BB1_3:
	setp.eq.s32 	%p3, %r154, 1;
	mov.b32 	%r154, 0;
	mov.f64 	%fd168, %fd167;
	@%p3 bra 	$L__BB1_14;
	shr.u32 	%r63, %r164, 2;
	xor.b32  	%r64, %r63, %r164;
	shl.b32 	%r65, %r153, 4;
	shl.b32 	%r66, %r64, 1;
	xor.b32  	%r67, %r65, %r66;
	xor.b32  	%r68, %r67, %r153;
	xor.b32  	%r19, %r68, %r64;
	add.s32 	%r69, %r165, %r19;
	add.s32 	%r70, %r69, 362437;
	shr.u32 	%r71, %r163, 2;
	xor.b32  	%r72, %r71, %r163;
	shl.b32 	%r73, %r19, 4;
	shl.b32 	%r74, %r72, 1;
	xor.b32  	%r75, %r74, %r73;
	xor.b32  	%r76, %r75, %r72;
	xor.b32  	%r20, %r76, %r19;
	add.s32 	%r77, %r165, %r20;
	add.s32 	%r78, %r77, 724874;
	shr.u32 	%r79, %r162, 2;
	xor.b32  	%r80, %r79, %r162;
	shl.b32 	%r81, %r20, 4;
	shl.b32 	%r82, %r80, 1;
	xor.b32  	%r83, %r82, %r81;
	xor.b32  	%r84, %r83, %r80;
	xor.b32  	%r21, %r84, %r20;
	add.s32 	%r85, %r165, %r21;
	add.s32 	%r86, %r85, 1087311;
	shr.u32 	%r87, %r161, 2;
	xor.b32  	%r88, %r87, %r161;
	shl.b32 	%r89, %r21, 4;
	shl.b32 	%r90, %r88, 1;
	xor.b32  	%r91, %r90, %r89;
	xor.b32  	%r92, %r91, %r88;
	xor.b32  	%r166, %r92, %r21;
	add.s32 	%r165, %r165, 1449748;
	add.s32 	%r93, %r166, %r165;
	cvt.u64.u32 	%rd19, %r70;
	mul.wide.u32 	%rd20, %r78, 2097152;
	xor.b64  	%rd21, %rd20, %rd19;
	cvt.rn.f64.u64 	%fd50, %rd21;
	fma.rn.f64 	%fd162, %fd50, 0d3CA0000000000000, 0d3C90000000000000;
	cvt.u64.u32 	%rd22, %r86;
	mul.wide.u32 	%rd23, %r93, 2097152;
	xor.b64  	%rd24, %rd23, %rd22;
	cvt.rn.f64.u64 	%fd51, %rd24;
	fma.rn.f64 	%fd10, %fd51, 0d3CB0000000000000, 0d3CA0000000000000;
	{
	.reg .b32 %temp; 
	mov.b64 	{%temp, %r155}, %fd162;
	}
	{
	.reg .b32 %temp; 
	mov.b64 	{%r156, %temp}, %fd162;
	}
	setp.gt.s32 	%p4, %r155, 1048575;
	mov.b32 	%r157, -1023;
	@%p4 bra 	$L__BB1_6;
	mul.f64 	%fd162, %fd162, 0d4350000000000000;
	{
	.reg .b32 %temp; 
	mov.b64 	{%temp, %r155}, %fd162;
	}
	{
	.reg .b32 %temp; 
	mov.b64 	{%r156, %temp}, %fd162;
	}
	mov.b32 	%r157, -1077;
$L__BB1_6:
	add.s32 	%r95, %r155, -1;
	setp.gt.u32 	%p5, %r95, 2146435070;
	@%p5 bra 	$L__BB1_10;
	shr.u32 	%r98, %r155, 20;
	add.s32 	%r158, %r157, %r98;
	and.b32  	%r99, %r155, 1048575;
	or.b32  	%r100, %r99, 1072693248;
	mov.b64 	%fd163, {%r156, %r100};
	setp.lt.u32 	%p7, %r100, 1073127583;
	@%p7 bra 	$L__BB1_9;
	{
	.reg .b32 %temp; 
	mov.b64 	{%r101, %temp}, %fd163;
	}
	{
	.reg .b32 %temp; 
	mov.b64 	{%temp, %r102}, %fd163;
	}
	add.s32 	%r103, %r102, -1048576;
	mov.b64 	%fd163, {%r101, %r103};
	add.s32 	%r158, %r158, 1;
$L__BB1_9:
	add.f64 	%fd53, %fd163, 0dBFF0000000000000;
	add.f64 	%fd54, %fd163, 0d3FF0000000000000;
	rcp.approx.ftz.f64 	%fd55, %fd54;
	neg.f64 	%fd56, %fd54;
	fma.rn.f64 	%fd57, %fd56, %fd55, 0d3FF0000000000000;
	fma.rn.f64 	%fd58, %fd57, %fd57, %fd57;
	fma.rn.f64 	%fd59, %fd58, %fd55, %fd55;
	mul.f64 	%fd60, %fd53, %fd59;
	fma.rn.f64 	%fd61, %fd53, %fd59, %fd60;
	mul.f64 	%fd62, %fd61, %fd61;
	fma.rn.f64 	%fd63, %fd62, 0d3EB1380B3AE80F1E, 0d3ED0EE258B7A8B04;
	fma.rn.f64 	%fd64, %fd63, %fd62, 0d3EF3B2669F02676F;
	fma.rn.f64 	%fd65, %fd64, %fd62, 0d3F1745CBA9AB0956;
	fma.rn.f64 	%fd66, %fd65, %fd62, 0d3F3C71C72D1B5154;
	fma.rn.f64 	%fd67, %fd66, %fd62, 0d3F624924923BE72D;
	fma.rn.f64 	%fd68, %fd67, %fd62, 0d3F8999999999A3C4;
	fma.rn.f64 	%fd69, %fd68, %fd62, 0d3FB5555555555554;
	sub.f64 	%fd70, %fd53, %fd61;
	add.f64 	%fd71, %fd70, %fd70;
	neg.f64 	%fd72, %fd61;
	fma.rn.f64 	%fd73, %fd72, %fd53, %fd71;
	mul.f64 	%fd74, %fd59, %fd73;
	mul.f64 	%fd75, %fd62, %fd69;
	fma.rn.f64 	%fd76, %fd75, %fd61, %fd74;
	xor.b32  	%r104, %r158, -2147483648;
	mov.b32 	%r105, 1127219200;
	mov.b64 	%fd77, {%r104, %r105};
	sub.f64 	%fd78, %fd77, %fd4;
	fma.rn.f64 	%fd79, %fd78, 0d3FE62E42FEFA39EF, %fd61;
	fma.rn.f64 	%fd80, %fd78, 0dBFE62E42FEFA39EF, %fd79;
	sub.f64 	%fd81, %fd80, %fd61;
	sub.f64 	%fd82, %fd76, %fd81;
	fma.rn.f64 	%fd83, %fd78, 0d3C7ABC9E3B39803F, %fd82;
	add.f64 	%fd164, %fd79, %fd83;
	bra.uni 	$L__BB1_11;
$L__BB1_10:
	fma.rn.f64 	%fd52, %fd162, 0d7FF0000000000000, 0d7FF0000000000000;
	{
	.reg .b32 %temp; 
	mov.b64 	{%temp, %r96}, %fd162;
	}
	and.b32  	%r97, %r96, 2147483647;
	setp.eq.s32 	%p6, %r97, 0;
	selp.f64 	%fd164, 0dFFF0000000000000, %fd52, %p6;
$L__BB1_11:
	mul.f64 	%fd19, %fd164, 0dC000000000000000;
	{
	.reg .b32 %temp; 
	mov.b64 	{%temp, %r106}, %fd10;
	}
	shl.b32 	%r107, %r106, 1;
	setp.gt.u32 	%p8, %r107, -2038431744;
	mov.f64 	%fd84, 0d0000000000000000;
	mul.rn.f64 	%fd85, %fd10, %fd84;
	selp.f64 	%fd20, %fd85, %fd10, %p8;
	{
	.reg .b32 %temp; 
	mov.b64 	{%r108, %temp}, %fd20;
	}
	{
	.reg .b32 %temp; 
	mov.b64 	{%temp, %r109}, %fd20;
	}
	add.s32 	%r110, %r109, 1048576;
	mov.b64 	%fd86, {%r108, %r110};
	cvt.rni.f64.f64 	%fd87, %fd86;
	cvt.rzi.s64.f64 	%rd25, %fd87;
	cvt.u32.u64 	%r111, %rd25;
	fma.rn.f64 	%fd88, %fd87, 0dBFE0000000000000, %fd20;
	mul.f64 	%fd89, %fd88, 0d3CA1A62633145C07;
	fma.rn.f64 	%fd90, %fd88, 0d400921FB54442D18, %fd89;
	mul.rn.f64 	%fd91, %fd90, %fd90;
	fma.rn.f64 	%fd92, %fd91, 0dBDA8FF8320FD8164, 0d3E21EEA7C1EF8528;
	fma.rn.f64 	%fd93, %fd92, %fd91, 0dBE927E4F8E06E6D9;
	fma.rn.f64 	%fd94, %fd93, %fd91, 0d3EFA01A019DDBCE9;
	fma.rn.f64 	%fd95, %fd94, %fd91, 0dBF56C16C16C15D47;
	fma.rn.f64 	%fd96, %fd95, %fd91, 0d3FA5555555555551;
	fma.rn.f64 	%fd97, %fd96, %fd91, 0dBFE0000000000000;
	fma.rn.f64 	%fd98, %fd97, %fd91, 0d3FF0000000000000;
	fma.rn.f64 	%fd99, %fd91, 0d3DE5DB65F9785EBA, 0dBE5AE5F12CB0D246;
	fma.rn.f64 	%fd100, %fd99, %fd91, 0d3EC71DE369ACE392;
	fma.rn.f64 	%fd101, %fd100, %fd91, 0dBF2A01A019DB62A1;
	fma.rn.f64 	%fd102, %fd101, %fd91, 0d3F81111111110818;
	fma.rn.f64 	%fd103, %fd102, %fd91, 0dBFC5555555555554;
	fma.rn.f64 	%fd104, %fd103, %fd91, 0d0000000000000000;
	fma.rn.f64 	%fd105, %fd104, %fd90, %fd90;
	and.b64  	%rd26, %rd25, 1;
	setp.eq.b64 	%p9, %rd26, 1;
	{
	.reg .b32 %temp; 
	mov.b64 	{%temp, %r112}, %fd105;
	}
	{
	.reg .b32 %temp; 
	mov.b64 	{%r113, %temp}, %fd105;
	}
	xor.b32  	%r114, %r112, -2147483648;
	mov.b64 	%fd106, {%r113, %r114};
	selp.f64 	%fd165, %fd98, %fd105, %p9;
	selp.f64 	%fd166, %fd106, %fd98, %p9;
	and.b32  	%r115, %r111, 2;
	setp.eq.s32 	%p10, %r115, 0;
	@%p10 bra 	$L__BB1_13;
	{
	.reg .b32 %temp; 
	mov.b64 	{%temp, %r116}, %fd165;
	}
	{
	.reg .b32 %temp; 
	mov.b64 	{%r117, %temp}, %fd165;
	}
	xor.b32  	%r118, %r116, -2147483648;
	mov.b64 	%fd165, {%r117, %r118};
	{
	.reg .b32 %temp; 
	mov.b64 	{%temp, %r119}, %fd166;
	}
	{
	.reg .b32 %temp; 
	mov.b64 	{%r120, %temp}, %fd166;
	}
	xor.b32  	%r121, %r119, -2147483648;
	mov.b64 	%fd166, {%r120, %r121};
$L__BB1_13:
	sqrt.rn.f64 	%fd107, %fd19;
	mov.f64 	%fd108, 0d0000000000000000;
	add.rn.f64 	%fd109, %fd166, %fd108;
	cvt.rzi.f64.f64 	%fd110, %fd20;
	setp.eq.f64 	%p11, %fd20, %fd110;
	mul.rn.f64 	%fd111, %fd20, %fd108;
	selp.f64 	%fd112, %fd111, %fd165, %p11;
	mul.f64 	%fd168, %fd107, %fd112;
	mul.f64 	%fd167, %fd107, %fd109;
	mov.b32 	%r154, 1;
	mov.u32 	%r161, %r21;
	mov.u32 	%r162, %r20;
	mov.u32 	%r163, %r19;
	mov.u32 	%r164, %r153;
	mov.u32 	%r153, %r166;
$L__BB1_14:
	fma.rn.f64 	%fd31, %fd6, %fd168, %fd5;
	fma.rn.f64 	%fd113, %fd31, 0d3FF71547652B82FE, 0d4338000000000000;
	{
	.reg .b32 %temp; 
	mov.b64 	{%r41, %temp}, %fd113;
	}
	mov.f64 	%fd114, 0dC338000000000000;
	add.rn.f64 	%fd115, %fd113, %fd114;
	fma.rn.f64 	%fd116, %fd115, 0dBFE62E42FEFA39EF, %fd31;
	fma.rn.f64 	%fd117, %fd115, 0dBC7ABC9E3B39803F, %fd116;
	fma.rn.f64 	%fd118, %fd117, 0d3E5ADE1569CE2BDF, 0d3E928AF3FCA213EA;
	fma.rn.f64 	%fd119, %fd118, %fd117, 0d3EC71DEE62401315;
	fma.rn.f64 	%fd120, %fd119, %fd117, 0d3EFA01997C89EB71;
	fma.rn.f64 	%fd121, %fd120, %fd117, 0d3F2A01A014761F65;
	fma.rn.f64 	%fd122, %fd121, %fd117, 0d3F56C16C1852B7AF;
	fma.rn.f64 	%fd123, %fd122, %fd117, 0d3F81111111122322;
	fma.rn.f64 	%fd124, %fd123, %fd117, 0d3FA55555555502A1;
	fma.rn.f64 	%fd125, %fd124, %fd117, 0d3FC5555555555511;
	fma.rn.f64 	%fd126, %fd125, %fd117, 0d3FE000000000000B;
	fma.rn.f64 	%fd127, %fd126, %fd117, 0d3FF0000000000000;
	fma.rn.f64 	%fd128, %fd127, %fd117, 0d3FF0000000000000;
	{
	.reg .b32 %temp; 
	mov.b64 	{%r42, %temp}, %fd128;
	}
	{
	.reg .b32 %temp; 
	mov.b64 	{%temp, %r43}, %fd128;
	}
	shl.b32 	%r123, %r41, 20;
	add.s32 	%r124, %r123, %r43;
	mov.b64 	%fd169, {%r42, %r124};
	{
	.reg .b32 %temp; 
	mov.b64 	{%temp, %r125}, %fd31;
	}
	mov.b32 	%f3, %r125;
	abs.f32 	%f1, %f3;
	setp.lt.f32 	%p12, %f1, 0f4086232B;
	@%p12 bra 	$L__BB1_17;
	setp.lt.f64 	%p13, %fd31, 0d0000000000000000;
	add.f64 	%fd129, %fd31, 0d7FF0000000000000;
	selp.f64 	%fd169, 0d0000000000000000, %fd129, %p13;
	setp.geu.f32 	%p14, %f1, 0f40874800;
	@%p14 bra 	$L__BB1_17;
	shr.u32 	%r126, %r41, 31;
	add.s32 	%r127, %r41, %r126;
	shr.s32 	%r128, %r127, 1;
	shl.b32 	%r129, %r128, 20;
	add.s32 	%r130, %r43, %r129;
	mov.b64 	%fd130, {%r42, %r130};
	sub.s32 	%r131, %r41, %r128;
	shl.b32 	%r132, %r131, 20;
	add.s32 	%r133, %r132, 1072693248;
	mov.b32 	%r134, 0;
	mov.b64 	%fd131, {%r134, %r133};
	mul.f64 	%fd169, %fd131, %fd130;
$L__BB1_17:
	mul.f64 	%fd132, %fd1, %fd169;
	sub.f64 	%fd133, %fd132, %fd3;
	max.f64 	%fd134, %fd133, 0d0000000000000000;
	add.f64 	%fd170, %fd170, %fd134;
	add.s32 	%r147, %r147, 1;
	setp.ne.s32 	%p15, %r147, 0;
	@%p15 bra 	$L__BB1_3;
$L__BB1_18:
	ld.param.f64 	%fd159, [monte_carlo_option_pricing_kernel_param_5];
	neg.f64 	%fd135, %fd159;
	mul.f64 	%fd38, %fd2, %fd135;
	fma.rn.f64 	%fd136, %fd38, 0d3FF71547652B82FE, 0d4338000000000000;
	{
	.reg .b32 %temp; 
	mov.b64 	{%r45, %temp}, %fd136;
	}
	mov.f64 	%fd137, 0dC338000000000000;
	add.rn.f64 	%fd138, %fd136, %fd137;
	fma.rn.f64 	%fd139, %fd138, 0dBFE62E42FEFA39EF, %fd38;
	fma.rn.f64 	%fd140, %fd138, 0dBC7ABC9E3B39803F, %fd139;
	fma.rn.f64 	%fd141, %fd140, 0d3E5ADE1569CE2BDF, 0d3E928AF3FCA213EA;
	fma.rn.f64 	%fd142, %fd141, %fd140, 0d3EC71DEE62401315;
	fma.rn.f64 	%fd143, %fd142, %fd140, 0d3EFA01997C89EB71;
	fma.rn.f64 	%fd144, %fd143, %fd140, 0d3F2A01A014761F65;
	fma.rn.f64 	%fd145, %fd144, %fd140, 0d3F56C16C1852B7AF;
	fma.rn.f64 	%fd146, %fd145, %fd140, 0d3F81111111122322;
	fma.rn.f64 	%fd147, %fd146, %fd140, 0d3FA55555555502A1;
	fma.rn.f64 	%fd148, %fd147, %fd140, 0d3FC5555555555511;
	fma.rn.f64 	%fd149, %fd148, %fd140, 0d3FE000000000000B;
	fma.rn.f64 	%fd150, %fd149, %fd140, 0d3FF0000000000000;
	fma.rn.f64 	%fd151, %fd150, %fd140, 0d3FF0000000000000;
	{
	.reg .b32 %temp; 
	mov.b64 	{%r46, %temp}, %fd151;
	}
	{
	.reg .b32 %temp; 
	mov.b64 	{%temp, %r47}, %fd151;
	}
	shl.b32 	%r135, %r45, 20;
	add.s32 	%r136, %r135, %r47;
	mov.b64 	%fd171, {%r46, %r136};
	{
	.reg .b32 %temp; 
	mov.b64 	{%temp, %r137}, %fd38;
	}
	mov.b32 	%f4, %r137;
	abs.f32 	%f2, %f4;
	setp.lt.f32 	%p16, %f2, 0f4086232B;
	@%p16 bra 	$L__BB1_21;
	setp.lt.f64 	%p17, %fd38, 0d0000000000000000;
	add.f64 	%fd152, %fd38, 0d7FF0000000000000;
	selp.f64 	%fd171, 0d0000000000000000, %fd152, %p17;
	setp.geu.f32 	%p18, %f2, 0f40874800;
	@%p18 bra 	$L__BB1_21;
	shr.u32 	%r138, %r45, 31;
	add.s32 	%r139, %r45, %r138;
	shr.s32 	%r140, %r139, 1;
	shl.b32 	%r141, %r140, 20;
	add.s32 	%r142, %r47, %r141;
	mov.b64 	%fd153, {%r46, %r142};
	sub.s32 	%r143, %r45, %r140;
	shl.b32 	%r144, %r143, 20;
	add.s32 	%r145, %r144, 1072693248;
	mov.b32 	%r146, 0;
	mov.b64 	%fd154, {%r146, %r145};
	mul.f64 	%fd171, %fd154, %fd153;
$L__BB1_21:
	ld.param.u64 	%rd30, [monte_carlo_option_pricing_kernel_param_0];
	mul.f64 	%fd155, %fd170, %fd171;
	cvt.rn.f64.s32 	%fd156, %r48;
	div.rn.f64 	%fd157, %fd155, %fd156;
	cvta.to.global.u64 	%rd27, %rd30;
	shl.b64 	%rd28, %rd2, 3;
	add.s64 	%rd29, %rd27, %rd28;
	st.global.f64 	[%rd29], %fd157;
$L__BB1_22:
	ret;

}
	// .globl	portfolio_var_kernel
.visible .entry portfolio_var_kernel(
	.param .u64 .ptr .align 1 portfolio_var_kernel_param_0,
	.param .u64 .ptr .align 1 portfolio_var_kernel_param_1,
	.param .u64 .ptr .align 1 portfolio_var_kernel_param_2,
	.param .u64 .ptr .align 1 portfolio_var_kernel_param_3,
	.param .u32 portfolio_var_kernel_param_4,
	.param .u32 portfolio_var_kernel_param_5,
	.param .f64 portfolio_var_kernel_param_6
)
{
	.reg .pred 	%p<38>;
	.reg .b16 	%rs<17>;
	.reg .b32 	%r<66>;
	.reg .b64 	%rd<67>;
	.reg .b64 	%fd<164>;

	ld.param.u64 	%rd11, [portfolio_var_kernel_param_0];
	ld.param.u64 	%rd12, [portfolio_var_kernel_param_1];
	ld.param.u64 	%rd13, [portfolio_var_kernel_param_2];
	ld.param.u64 	%rd10, [portfolio_var_kernel_param_3];
	ld.param.u32 	%r33, [portfolio_var_kernel_param_4];
	ld.param.u32 	%r34, [portfolio_var_kernel_param_5];
	ld.param.f64 	%fd46, [portfolio_var_kernel_param_6];
	cvta.to.global.u64 	%rd1, %rd11;
	cvta.to.global.u64 	%rd2, %rd12;
	cvta.to.global.u64 	%rd3, %rd13;
	mov.u32 	%r35, %ctaid.x;
	mov.u32 	%r36, %ntid.x;
	mov.u32 	%r37, %tid.x;
	mad.lo.s32 	%r1, %r35, %r36, %r37;
	setp.ge.s32 	%p1, %r1, %r34;
	@%p1 bra 	$L__BB2_58;
	setp.lt.s32 	%p2, %r33, 1;
	mov.f64 	%fd150, 0d0000000000000000;
	@%p2 bra 	$L__BB2_14;
	and.b32  	%r2, %r33, 15;
	setp.lt.u32 	%p3, %r33, 16;
	mov.f64 	%fd150, 0d0000000000000000;
	mov.b32 	%r56, 0;
	@%p3 bra 	$L__BB2_5;
	and.b32  	%r56, %r33, 2147483632;
	mov.f64 	%fd150, 0d0000000000000000;
	mov.b32 	%r54, 0;
	mul.wide.s32 	%rd18, %r34, 8;
$L__BB2_4:
	.pragma "nounroll";
	mul.wide.u32 	%rd14, %r54, 8;
	add.s64 	%rd15, %rd2, %rd14;
	ld.global.f64 	%fd51, [%rd15];
	mad.lo.s32 	%r40, %r54, %r34, %r1;
	mul.wide.s32 	%rd16, %r40, 8;
	add.s64 	%rd17, %rd1, %rd16;
	ld.global.f64 	%fd52, [%rd17];
	fma.rn.f64 	%fd53, %fd51, %fd52, %fd150;
	ld.global.f64 	%fd54, [%rd15+8];
	add.s64 	%rd19, %rd17, %rd18;
	ld.global.f64 	%fd55, [%rd19];
	fma.rn.f64 	%fd56, %fd54, %fd55, %fd53;
	ld.global.f64 	%fd57, [%rd15+16];
	add.s64 	%rd20, %rd19, %rd18;
	ld.global.f64 	%fd58, [%rd20];
	fma.rn.f64 	%fd59, %fd57, %fd58, %fd56;
	ld.global.f64 	%fd60, [%rd15+24];
	add.s64 	%rd21, %rd20, %rd18;
	ld.global.f64 	%fd61, [%rd21];
	fma.rn.f64 	%fd62, %fd60, %fd61, %fd59;
	ld.global.f64 	%fd63, [%rd15+32];
	add.s64 	%rd22, %rd21, %rd18;
	ld.global.f64 	%fd64, [%rd22];
	fma.rn.f64 	%fd65, %fd63, %fd64, %fd62;
	ld.global.f64 	%fd66, [%rd15+40];
	add.s64 	%rd23, %rd22, %rd18;
	ld.global.f64 	%fd67, [%rd23];
	fma.rn.f64 	%fd68, %fd66, %fd67, %fd65;
	ld.global.f64 	%fd69, [%rd15+48];
	add.s64 	%rd24, %rd23, %rd18;
	ld.global.f64 	%fd70, [%rd24];
	fma.rn.f64 	%fd71, %fd69, %fd70, %fd68;
	ld.global.f64 	%fd72, [%rd15+56];
	add.s64 	%rd25, %rd24, %rd18;
	ld.global.f64 	%fd73, [%rd25];
	fma.rn.f64 	%fd74, %fd72, %fd73, %fd71;
	ld.global.f64 	%fd75, [%rd15+64];
	add.s64 	%rd26, %rd25, %rd18;
	ld.global.f64 	%fd76, [%rd26];
	fma.rn.f64 	%fd77, %fd75, %fd76, %fd74;
	ld.global.f64 	%fd78, [%rd15+72];
	add.s64 	%rd27, %rd26, %rd18;
	ld.global.f64 	%fd79, [%rd27];
	fma.rn.f64 	%fd80, %fd78, %fd79, %fd77;
	ld.global.f64 	%fd81, [%rd15+80];
	add.s64 	%rd28, %rd27, %rd18;
	ld.global.f64 	%fd82, [%rd28];
	fma.rn.f64 	%fd83, %fd81, %fd82, %fd80;
	ld.global.f64 	%fd84, [%rd15+88];
	add.s64 	%rd29, %rd28, %rd18;
	ld.global.f64 	%fd85, [%rd29];
	fma.rn.f64 	%fd86, %fd84, %fd85, %fd83;
	ld.global.f64 	%fd87, [%rd15+96];
	add.s64 	%rd30, %rd29, %rd18;
	ld.global.f64 	%fd88, [%rd30];
	fma.rn.f64 	%fd89, %fd87, %fd88, %fd86;
	ld.global.f64 	%fd90, [%rd15+104];
	add.s64 	%rd31, %rd30, %rd18;
	ld.global.f64 	%fd91, [%rd31];
	fma.rn.f64 	%fd92, %fd90, %fd91, %fd89;
	ld.global.f64 	%fd93, [%rd15+112];
	add.s64 	%rd32, %rd31, %rd18;
	ld.global.f64 	%fd94, [%rd32];
	fma.rn.f64 	%fd95, %fd93, %fd94, %fd92;
	ld.global.f64 	%fd96, [%rd15+120];
	add.s64 	%rd33, %rd32, %rd18;
	ld.global.f64 	%fd97, [%rd33];
	fma.rn.f64 	%fd150, %fd96, %fd97, %fd95;
	add.s32 	%r54, %r54, 16;
	setp.ne.s32 	%p4, %r54, %r56;
	@%p4 bra 	$L__BB2_4;
$L__BB2_5:
	setp.eq.s32 	%p5, %r2, 0;
	@%p5 bra 	$L__BB2_14;
	and.b32  	%r7, %r33, 7;
	setp.lt.u32 	%p6, %r2, 8;
	@%p6 bra 	$L__BB2_8;
	mul.wide.u32 	%rd34, %r56, 8;
	add.s64 	%rd35, %rd2, %rd34;
	ld.global.f64 	%fd99, [%rd35];
	mad.lo.s32 	%r41, %r56, %r34, %r1;
	mul.wide.s32 	%rd36, %r41, 8;
	add.s64 	%rd37, %rd1, %rd36;
	ld.global.f64 	%fd100, [%rd37];
	fma.rn.f64 	%fd101, %fd99, %fd100, %fd150;
	ld.global.f64 	%fd102, [%rd35+8];
	mul.wide.s32 	%rd38, %r34, 8;
	add.s64 	%rd39, %rd37, %rd38;
	ld.global.f64 	%fd103, [%rd39];
	fma.rn.f64 	%fd104, %fd102, %fd103, %fd101;
	ld.global.f64 	%fd105, [%rd35+16];
	add.s64 	%rd40, %rd39, %rd38;
	ld.global.f64 	%fd106, [%rd40];
	fma.rn.f64 	%fd107, %fd105, %fd106, %fd104;
	ld.global.f64 	%fd108, [%rd35+24];
	add.s64 	%rd41, %rd40, %rd38;
	ld.global.f64 	%fd109, [%rd41];
	fma.rn.f64 	%fd110, %fd108, %fd109, %fd107;
	ld.global.f64 	%fd111, [%rd35+32];
	add.s64 	%rd42, %rd41, %rd38;
	ld.global.f64 	%fd112, [%rd42];
	fma.rn.f64 	%fd113, %fd111, %fd112, %fd110;
	ld.global.f64 	%fd114, [%rd35+40];
	add.s64 	%rd43, %rd42, %rd38;
	ld.global.f64 	%fd115, [%rd43];
	fma.rn.f64 	%fd116, %fd114, %fd115, %fd113;
	ld.global.f64 	%fd117, [%rd35+48];
	add.s64 	%rd44, %rd43, %rd38;
	ld.global.f64 	%fd118, [%rd44];
	fma.rn.f64 	%fd119, %fd117, %fd118, %fd116;
	ld.global.f64 	%fd120, [%rd35+56];
	add.s64 	%rd45, %rd44, %rd38;
	ld.global.f64 	%fd121, [%rd45];
	fma.rn.f64 	%fd150, %fd120, %fd121, %fd119;
	add.s32 	%r56, %r56, 8;
$L__BB2_8:
	setp.eq.s32 	%p7, %r7, 0;
	@%p7 bra 	$L__BB2_14;
	and.b32  	%r10, %r33, 3;
	setp.lt.u32 	%p8, %r7, 4;
	@%p8 bra 	$L__BB2_11;
	mul.wide.u32 	%rd46, %r56, 8;
	add.s64 	%rd47, %rd2, %rd46;
	ld.global.f64 	%fd123, [%rd47];
	mad.lo.s32 	%r42, %r56, %r34, %r1;
	mul.wide.s32 	%rd48, %r42, 8;
	add.s64 	%rd49, %rd1, %rd48;
	ld.global.f64 	%fd124, [%rd49];
	fma.rn.f64 	%fd125, %fd123, %fd124, %fd150;
	ld.global.f64 	%fd126, [%rd47+8];
	mul.wide.s32 	%rd50, %r34, 8;
	add.s64 	%rd51, %rd49, %rd50;
	ld.global.f64 	%fd127, [%rd51];
	fma.rn.f64 	%fd128, %fd126, %fd127, %fd125;
	ld.global.f64 	%fd129, [%rd47+16];
	add.s64 	%rd52, %rd51, %rd50;
	ld.global.f64 	%fd130, [%rd52];
	fma.rn.f64 	%fd131, %fd129, %fd130, %fd128;
	ld.global.f64 	%fd132, [%rd47+24];
	add.s64 	%rd53, %rd52, %rd50;
	ld.global.f64 	%fd133, [%rd53];
	fma.rn.f64 	%fd150, %fd132, %fd133, %fd131;
	add.s32 	%r56, %r56, 4;
$L__BB2_11:
	setp.eq.s32 	%p9, %r10, 0;
	@%p9 bra 	$L__BB2_14;
	mov.b32 	%r59, 0;
$L__BB2_13:
	.pragma "nounroll";
	mul.wide.u32 	%rd54, %r56, 8;
	add.s64 	%rd55, %rd2, %rd54;
	ld.global.f64 	%fd134, [%rd55];
	mad.lo.s32 	%r44, %r56, %r34, %r1;
	mul.wide.s32 	%rd56, %r44, 8;
	add.s64 	%rd57, %rd1, %rd56;
	ld.global.f64 	%fd135, [%rd57];
	fma.rn.f64 	%fd150, %fd134, %fd135, %fd150;
	add.s32 	%r56, %r56, 1;
	add.s32 	%r59, %r59, 1;
	setp.ne.s32 	%p10, %r59, %r10;
	@%p10 bra 	$L__BB2_13;
$L__BB2_14:
	mul.wide.s32 	%rd58, %r1, 8;
	add.s64 	%rd59, %rd3, %rd58;
	st.global.f64 	[%rd59], %fd150;
	bar.sync 	0;
	setp.ne.s32 	%p11, %r1, 0;
	@%p11 bra 	$L__BB2_58;
	add.s32 	%r17, %r34, -1;
	setp.lt.s32 	%p12, %r34, 2;
	@%p12 bra 	$L__BB2_57;
	add.s32 	%r18, %r34, -2;
	cvt.u16.u32 	%rs1, %r34;
	add.s64 	%rd4, %rd3, 32;
	mov.b32 	%r61, 0;
	mov.b16 	%rs15, 0;
	mov.u16 	%rs16, %rs15;
	mov.u32 	%r60, %r17;
$L__BB2_17:
	sub.s32 	%r46, %r61, %r34;
	setp.gt.s32 	%p13, %r46, -2;
	@%p13 bra 	$L__BB2_56;
	sub.s32 	%r48, %r18, %r61;
	setp.lt.u32 	%p14, %r48, 7;
	mov.b32 	%r64, 0;
	@%p14 bra 	$L__BB2_37;
	and.b32  	%r64, %r60, -8;
	ld.global.f64 	%fd151, [%rd3];
	neg.s32 	%r62, %r64;
	mov.u64 	%rd66, %rd4;
$L__BB2_20:
	.pragma "nounroll";
	ld.global.f64 	%fd152, [%rd66+-24];
	setp.leu.f64 	%p15, %fd151, %fd152;
	@%p15 bra 	$L__BB2_22;
	st.global.f64 	[%rd66+-32], %fd152;
	st.global.f64 	[%rd66+-24], %fd151;
	mov.f64 	%fd152, %fd151;
$L__BB2_22:
	ld.global.f64 	%fd153, [%rd66+-16];
	setp.leu.f64 	%p16, %fd152, %fd153;
	@%p16 bra 	$L__BB2_24;
	st.global.f64 	[%rd66+-24], %fd153;
	st.global.f64 	[%rd66+-16], %fd152;
	mov.f64 	%fd153, %fd152;
$L__BB2_24:
	ld.global.f64 	%fd154, [%rd66+-8];
	setp.leu.f64 	%p17, %fd153, %fd154;
	@%p17 bra 	$L__BB2_26;
	st.global.f64 	[%rd66+-16], %fd154;
	st.global.f64 	[%rd66+-8], %fd153;
	mov.f64 	%fd154, %fd153;
$L__BB2_26:
	ld.global.f64 	%fd155, [%rd66];
	setp.leu.f64 	%p18, %fd154, %fd155;
	@%p18 bra 	$L__BB2_28;
	st.global.f64 	[%rd66+-8], %fd155;
	st.global.f64 	[%rd66], %fd154;
	mov.f64 	%fd155, %fd154;
$L__BB2_28:
	ld.global.f64 	%fd156, [%rd66+8];
	setp.leu.f64 	%p19, %fd155, %fd156;
	@%p19 bra 	$L__BB2_30;
	st.global.f64 	[%rd66], %fd156;
	st.global.f64 	[%rd66+8], %fd155;
	mov.f64 	%fd156, %fd155;
$L__BB2_30:
	ld.global.f64 	%fd157, [%rd66+16];
	setp.leu.f64 	%p20, %fd156, %fd157;
	@%p20 bra 	$L__BB2_32;
	st.global.f64 	[%rd66+8], %fd157;
	st.global.f64 	[%rd66+16], %fd156;
	mov.f64 	%fd157, %fd156;
$L__BB2_32:
	ld.global.f64 	%fd158, [%rd66+24];
	setp.leu.f64 	%p21, %fd157, %fd158;
	@%p21 bra 	$L__BB2_34;
	st.global.f64 	[%rd66+16], %fd158;
	st.global.f64 	[%rd66+24], %fd157;
	mov.f64 	%fd158, %fd157;
$L__BB2_34:
	ld.global.f64 	%fd151, [%rd66+32];
	setp.leu.f64 	%p22, %fd158, %fd151;
	@%p22 bra 	$L__BB2_36;
	st.global.f64 	[%rd66+24], %fd151;
	st.global.f64 	[%rd66+32], %fd158;
	mov.f64 	%fd151, %fd158;
$L__BB2_36:
	add.s32 	%r62, %r62, 8;
	add.s64 	%rd66, %rd66, 64;
	setp.ne.s32 	%p23, %r62, 0;
	@%p23 bra 	$L__BB2_20;
$L__BB2_37:
	and.b32  	%r49, %r60, 7;
	setp.eq.s32 	%p24, %r49, 0;
	@%p24 bra 	$L__BB2_56;
	not.b16 	%rs10, %rs16;
	add.s16 	%rs11, %rs10, %rs1;
	cvt.u32.u16 	%r50, %rs11;
	and.b32  	%r26, %r50, 7;
	add.s32 	%r51, %r26, -1;
	setp.lt.u32 	%p25, %r51, 3;
	@%p25 bra 	$L__BB2_47;
	mul.wide.u32 	%rd60, %r64, 8;
	add.s64 	%rd7, %rd3, %rd60;
	ld.global.f64 	%fd32, [%rd7];
	ld.global.f64 	%fd160, [%rd7+8];
	setp.leu.f64 	%p26, %fd32, %fd160;
	@%p26 bra 	$L__BB2_41;
	st.global.f64 	[%rd7], %fd160;
	st.global.f64 	[%rd7+8], %fd32;
	mov.f64 	%fd160, %fd32;
$L__BB2_41:
	ld.global.f64 	%fd161, [%rd7+16];
	setp.leu.f64 	%p27, %fd160, %fd161;
	@%p27 bra 	$L__BB2_43;
	st.global.f64 	[%rd7+8], %fd161;
	st.global.f64 	[%rd7+16], %fd160;
	mov.f64 	%fd161, %fd160;
$L__BB2_43:
	ld.global.f64 	%fd162, [%rd7+24];
	setp.leu.f64 	%p28, %fd161, %fd162;
	@%p28 bra 	$L__BB2_45;
	st.global.f64 	[%rd7+16], %fd162;
	st.global.f64 	[%rd7+24], %fd161;
	mov.f64 	%fd162, %fd161;
$L__BB2_45:
	add.s32 	%r64, %r64, 4;
	ld.global.f64 	%fd39, [%rd7+32];
	setp.leu.f64 	%p29, %fd162, %fd39;
	@%p29 bra 	$L__BB2_47;
	st.global.f64 	[%rd7+24], %fd39;
	st.global.f64 	[%rd7+32], %fd162;
$L__BB2_47:
	and.b32  	%r52, %r26, 3;
	setp.eq.s32 	%p30, %r52, 0;
	@%p30 bra 	$L__BB2_56;
	xor.b16  	%rs12, %rs15, 3;
	add.s16 	%rs5, %rs12, %rs1;
	and.b16  	%rs13, %rs5, 3;
	setp.eq.s16 	%p31, %rs13, 1;
	@%p31 bra 	$L__BB2_53;
	mul.wide.u32 	%rd61, %r64, 8;
	add.s64 	%rd8, %rd3, %rd61;
	ld.global.f64 	%fd40, [%rd8];
	ld.global.f64 	%fd163, [%rd8+8];
	setp.leu.f64 	%p32, %fd40, %fd163;
	@%p32 bra 	$L__BB2_51;
	st.global.f64 	[%rd8], %fd163;
	st.global.f64 	[%rd8+8], %fd40;
	mov.f64 	%fd163, %fd40;
$L__BB2_51:
	add.s32 	%r64, %r64, 2;
	ld.global.f64 	%fd43, [%rd8+16];
	setp.leu.f64 	%p33, %fd163, %fd43;
	@%p33 bra 	$L__BB2_53;
	st.global.f64 	[%rd8+8], %fd43;
	st.global.f64 	[%rd8+16], %fd163;
$L__BB2_53:
	and.b16  	%rs14, %rs5, 1;
	setp.eq.b16 	%p34, %rs14, 1;
	not.pred 	%p35, %p34;
	@%p35 bra 	$L__BB2_56;
	mul.wide.u32 	%rd62, %r64, 8;
	add.s64 	%rd9, %rd3, %rd62;
	ld.global.f64 	%fd44, [%rd9];
	ld.global.f64 	%fd45, [%rd9+8];
	setp.leu.f64 	%p36, %fd44, %fd45;
	@%p36 bra 	$L__BB2_56;
	st.global.f64 	[%rd9], %fd45;
	st.global.f64 	[%rd9+8], %fd44;
$L__BB2_56:
	add.s32 	%r61, %r61, 1;
	add.s32 	%r60, %r60, -1;
	setp.ne.s32 	%p37, %r61, %r17;
	add.s16 	%rs16, %rs16, 1;
	add.s16 	%rs15, %rs15, 1;
	@%p37 bra 	$L__BB2_17;
$L__BB2_57:
	mov.f64 	%fd136, 0d3FF0000000000000;
	sub.f64 	%fd137, %fd136, %fd46;
	cvt.rn.f64.s32 	%fd138, %r34;
	mul.f64 	%fd139, %fd137, %fd138;
	cvt.rzi.s32.f64 	%r53, %fd139;
	mul.wide.s32 	%rd63, %r53, 8;
	add.s64 	%rd64, %rd3, %rd63;
	ld.global.f64 	%fd140, [%rd64];
	neg.f64 	%fd141, %fd140;
	cvta.to.global.u64 	%rd65, %rd10;
	st.global.f64 	[%rd65], %fd141;
$L__BB2_58:
	ret;

}
	// .globl	technical_indicators_kernel
.visible .entry technical_indicators_kernel(
	.param .u64 .ptr .align 1 technical_indicators_kernel_param_0,
	.param .u64 .ptr .align 1 technical_indicators_kernel_param_1,
	.param .u64 .ptr .align 1 technical_indicators_kernel_param_2,
	.param .u64 .ptr .align 1 technical_indicators_kernel_param_3,
	.param .u64 .ptr .align 1 technical_indicators_kernel_param_4,
	.param .u64 .ptr .align 1 technical_indicators_kernel_param_5,
	.param .u32 technical_indicators_kernel_param_6,
	.param .u32 technical_indicators_kernel_param_7,
	.param .f64 technical_indicators_kernel_param_8,
	.param .u32 technical_indicators_kernel_param_9
)
{
	.reg .pred 	%p<49>;
	.reg .b32 	%r<86>;
	.reg .b64 	%rd<69>;
	.reg .b64 	%fd<348>;

	ld.param.u64 	%rd20, [technical_indicators_kernel_param_0];
	ld.param.u64 	%rd17, [technical_indicators_kernel_param_1];
	ld.param.u64 	%rd21, [technical_indicators_kernel_param_2];
	ld.param.u64 	%rd22, [technical_indicators_kernel_param_3];
	ld.param.u64 	%rd19, [technical_indicators_kernel_param_5];
	ld.param.u32 	%r52, [technical_indicators_kernel_param_6];
	ld.param.u32 	%r50, [technical_indicators_kernel_param_7];
	ld.param.f64 	%fd52, [technical_indicators_kernel_param_8];
	ld.param.u32 	%r51, [technical_indicators_kernel_param_9];
	cvta.to.global.u64 	%rd1, %rd22;
	cvta.to.global.u64 	%rd2, %rd21;
	cvta.to.global.u64 	%rd3, %rd20;
	mov.u32 	%r53, %ctaid.x;
	mov.u32 	%r54, %ntid.x;
	mov.u32 	%r55, %tid.x;
	mad.lo.s32 	%r1, %r53, %r54, %r55;
	setp.ge.s32 	%p1, %r1, %r52;
	@%p1 bra 	$L__BB3_51;
	cvta.to.global.u64 	%rd23, %rd17;
	add.s32 	%r2, %r50, -1;
	setp.lt.s32 	%p2, %r1, %r2;
	mul.wide.s32 	%rd24, %r1, 8;
	add.s64 	%rd4, %rd23, %rd24;
	@%p2 bra 	$L__BB3_16;
	setp.lt.s32 	%p3, %r50, 1;
	mov.f64 	%fd322, 0d0000000000000000;
	@%p3 bra 	$L__BB3_15;
	and.b32  	%r3, %r50, 15;
	setp.lt.u32 	%p4, %r50, 16;
	mov.f64 	%fd322, 0d0000000000000000;
	mov.b32 	%r72, 0;
	@%p4 bra 	$L__BB3_6;
	and.b32  	%r72, %r50, 2147483632;
	neg.s32 	%r70, %r72;
	add.s64 	%rd26, %rd24, %rd3;
	add.s64 	%rd65, %rd26, -56;
	mov.f64 	%fd322, 0d0000000000000000;
$L__BB3_5:
	.pragma "nounroll";
	ld.global.f64 	%fd57, [%rd65+56];
	add.f64 	%fd58, %fd322, %fd57;
	ld.global.f64 	%fd59, [%rd65+48];
	add.f64 	%fd60, %fd58, %fd59;
	ld.global.f64 	%fd61, [%rd65+40];
	add.f64 	%fd62, %fd60, %fd61;
	ld.global.f64 	%fd63, [%rd65+32];
	add.f64 	%fd64, %fd62, %fd63;
	ld.global.f64 	%fd65, [%rd65+24];
	add.f64 	%fd66, %fd64, %fd65;
	ld.global.f64 	%fd67, [%rd65+16];
	add.f64 	%fd68, %fd66, %fd67;
	ld.global.f64 	%fd69, [%rd65+8];
	add.f64 	%fd70, %fd68, %fd69;
	ld.global.f64 	%fd71, [%rd65];
	add.f64 	%fd72, %fd70, %fd71;
	ld.global.f64 	%fd73, [%rd65+-8];
	add.f64 	%fd74, %fd72, %fd73;
	ld.global.f64 	%fd75, [%rd65+-16];
	add.f64 	%fd76, %fd74, %fd75;
	ld.global.f64 	%fd77, [%rd65+-24];
	add.f64 	%fd78, %fd76, %fd77;
	ld.global.f64 	%fd79, [%rd65+-32];
	add.f64 	%fd80, %fd78, %fd79;
	ld.global.f64 	%fd81, [%rd65+-40];
	add.f64 	%fd82, %fd80, %fd81;
	ld.global.f64 	%fd83, [%rd65+-48];
	add.f64 	%fd84, %fd82, %fd83;
	ld.global.f64 	%fd85, [%rd65+-56];
	add.f64 	%fd86, %fd84, %fd85;
	ld.global.f64 	%fd87, [%rd65+-64];
	add.f64 	%fd322, %fd86, %fd87;
	add.s32 	%r70, %r70, 16;
	add.s64 	%rd65, %rd65, -128;
	setp.ne.s32 	%p5, %r70, 0;
	@%p5 bra 	$L__BB3_5;
$L__BB3_6:
	setp.eq.s32 	%p6, %r3, 0;
	@%p6 bra 	$L__BB3_15;
	and.b32  	%r9, %r50, 7;
	setp.lt.u32 	%p7, %r3, 8;
	@%p7 bra 	$L__BB3_9;
	sub.s32 	%r57, %r1, %r72;
	mul.wide.s32 	%rd27, %r57, 8;
	add.s64 	%rd28, %rd3, %rd27;
	ld.global.f64 	%fd89, [%rd28];
	add.f64 	%fd90, %fd322, %fd89;
	ld.global.f64 	%fd91, [%rd28+-8];
	add.f64 	%fd92, %fd90, %fd91;
	ld.global.f64 	%fd93, [%rd28+-16];
	add.f64 	%fd94, %fd92, %fd93;
	ld.global.f64 	%fd95, [%rd28+-24];
	add.f64 	%fd96, %fd94, %fd95;
	ld.global.f64 	%fd97, [%rd28+-32];
	add.f64 	%fd98, %fd96, %fd97;
	ld.global.f64 	%fd99, [%rd28+-40];
	add.f64 	%fd100, %fd98, %fd99;
	ld.global.f64 	%fd101, [%rd28+-48];
	add.f64 	%fd102, %fd100, %fd101;
	ld.global.f64 	%fd103, [%rd28+-56];
	add.f64 	%fd322, %fd102, %fd103;
	add.s32 	%r72, %r72, 8;
$L__BB3_9:
	setp.eq.s32 	%p8, %r9, 0;
	@%p8 bra 	$L__BB3_15;
	and.b32  	%r12, %r50, 3;
	setp.lt.u32 	%p9, %r9, 4;
	@%p9 bra 	$L__BB3_12;
	sub.s32 	%r58, %r1, %r72;
	mul.wide.s32 	%rd29, %r58, 8;
	add.s64 	%rd30, %rd3, %rd29;
	ld.global.f64 	%fd105, [%rd30];
	add.f64 	%fd106, %fd322, %fd105;
	ld.global.f64 	%fd107, [%rd30+-8];
	add.f64 	%fd108, %fd106, %fd107;
	ld.global.f64 	%fd109, [%rd30+-16];
	add.f64 	%fd110, %fd108, %fd109;
	ld.global.f64 	%fd111, [%rd30+-24];
	add.f64 	%fd322, %fd110, %fd111;
	add.s32 	%r72, %r72, 4;
$L__BB3_12:
	setp.eq.s32 	%p10, %r12, 0;
	@%p10 bra 	$L__BB3_15;
	mul.wide.u32 	%rd32, %r72, 8;
	sub.s64 	%rd33, %rd24, %rd32;
	add.s64 	%rd66, %rd3, %rd33;
	neg.s32 	%r74, %r12;
$L__BB3_14:
	.pragma "nounroll";
	ld.global.f64 	%fd112, [%rd66];
	add.f64 	%fd322, %fd322, %fd112;
	add.s64 	%rd66, %rd66, -8;
	add.s32 	%r74, %r74, 1;
	setp.ne.s32 	%p11, %r74, 0;
	@%p11 bra 	$L__BB3_14;
$L__BB3_15:
	cvt.rn.f64.s32 	%fd113, %r50;
	div.rn.f64 	%fd114, %fd322, %fd113;
	st.global.f64 	[%rd4], %fd114;
$L__BB3_16:
	setp.ne.s32 	%p12, %r1, 0;
	@%p12 bra 	$L__BB3_18;
	ld.global.f64 	%fd121, [%rd3];
	st.global.f64 	[%rd2], %fd121;
	bra.uni 	$L__BB3_19;
$L__BB3_18:
	add.s64 	%rd35, %rd3, %rd24;
	ld.global.f64 	%fd115, [%rd35];
	mov.f64 	%fd116, 0d3FF0000000000000;
	sub.f64 	%fd117, %fd116, %fd52;
	add.s64 	%rd36, %rd2, %rd24;
	ld.global.f64 	%fd118, [%rd36+-8];
	mul.f64 	%fd119, %fd117, %fd118;
	fma.rn.f64 	%fd120, %fd52, %fd115, %fd119;
	st.global.f64 	[%rd36], %fd120;
$L__BB3_19:
	setp.lt.s32 	%p13, %r1, %r51;
	@%p13 bra 	$L__BB3_36;
	setp.lt.s32 	%p14, %r51, 1;
	mov.f64 	%fd337, 0d0000000000000000;
	mov.f64 	%fd338, %fd337;
	@%p14 bra 	$L__BB3_33;
	sub.s32 	%r18, %r1, %r51;
	and.b32  	%r19, %r51, 7;
	setp.lt.u32 	%p15, %r51, 8;
	mov.f64 	%fd338, 0d0000000000000000;
	mov.b32 	%r79, 1;
	mov.f64 	%fd337, %fd338;
	@%p15 bra 	$L__BB3_25;
	and.b32  	%r61, %r51, 2147483640;
	neg.s32 	%r77, %r61;
	add.s32 	%r75, %r18, 1;
	mov.f64 	%fd338, 0d0000000000000000;
	mov.b32 	%r76, 0;
$L__BB3_23:
	.pragma "nounroll";
	mul.wide.s32 	%rd37, %r75, 8;
	add.s64 	%rd38, %rd3, %rd37;
	ld.global.f64 	%fd126, [%rd38];
	ld.global.f64 	%fd127, [%rd38+-8];
	sub.f64 	%fd128, %fd126, %fd127;
	setp.gt.f64 	%p16, %fd128, 0d0000000000000000;
	add.f64 	%fd129, %fd337, %fd128;
	sub.f64 	%fd130, %fd338, %fd128;
	selp.f64 	%fd131, %fd129, %fd337, %p16;
	selp.f64 	%fd132, %fd338, %fd130, %p16;
	ld.global.f64 	%fd133, [%rd38+8];
	sub.f64 	%fd134, %fd133, %fd126;
	setp.gt.f64 	%p17, %fd134, 0d0000000000000000;
	add.f64 	%fd135, %fd131, %fd134;
	sub.f64 	%fd136, %fd132, %fd134;
	selp.f64 	%fd137, %fd135, %fd131, %p17;
	selp.f64 	%fd138, %fd132, %fd136, %p17;
	ld.global.f64 	%fd139, [%rd38+16];
	sub.f64 	%fd140, %fd139, %fd133;
	setp.gt.f64 	%p18, %fd140, 0d0000000000000000;
	add.f64 	%fd141, %fd137, %fd140;
	sub.f64 	%fd142, %fd138, %fd140;
	selp.f64 	%fd143, %fd141, %fd137, %p18;
	selp.f64 	%fd144, %fd138, %fd142, %p18;
	ld.global.f64 	%fd145, [%rd38+24];
	sub.f64 	%fd146, %fd145, %fd139;
	setp.gt.f64 	%p19, %fd146, 0d0000000000000000;
	add.f64 	%fd147, %fd143, %fd146;
	sub.f64 	%fd148, %fd144, %fd146;
	selp.f64 	%fd149, %fd147, %fd143, %p19;
	selp.f64 	%fd150, %fd144, %fd148, %p19;
	ld.global.f64 	%fd151, [%rd38+32];
	sub.f64 	%fd152, %fd151, %fd145;
	setp.gt.f64 	%p20, %fd152, 0d0000000000000000;
	add.f64 	%fd153, %fd149, %fd152;
	sub.f64 	%fd154, %fd150, %fd152;
	selp.f64 	%fd155, %fd153, %fd149, %p20;
	selp.f64 	%fd156, %fd150, %fd154, %p20;
	ld.global.f64 	%fd157, [%rd38+40];
	sub.f64 	%fd158, %fd157, %fd151;
	setp.gt.f64 	%p21, %fd158, 0d0000000000000000;
	add.f64 	%fd159, %fd155, %fd158;
	sub.f64 	%fd160, %fd156, %fd158;
	selp.f64 	%fd161, %fd159, %fd155, %p21;
	selp.f64 	%fd162, %fd156, %fd160, %p21;
	ld.global.f64 	%fd163, [%rd38+48];
	sub.f64 	%fd164, %fd163, %fd157;
	setp.gt.f64 	%p22, %fd164, 0d0000000000000000;
	add.f64 	%fd165, %fd161, %fd164;
	sub.f64 	%fd166, %fd162, %fd164;
	selp.f64 	%fd167, %fd165, %fd161, %p22;
	selp.f64 	%fd168, %fd162, %fd166, %p22;
	ld.global.f64 	%fd169, [%rd38+56];
	sub.f64 	%fd170, %fd169, %fd163;
	setp.gt.f64 	%p23, %fd170, 0d0000000000000000;
	add.f64 	%fd171, %fd167, %fd170;
	sub.f64 	%fd172, %fd168, %fd170;
	selp.f64 	%fd337, %fd171, %fd167, %p23;
	selp.f64 	%fd338, %fd168, %fd172, %p23;
	add.s32 	%r77, %r77, 8;
	add.s32 	%r76, %r76, 8;
	add.s32 	%r75, %r75, 8;
	setp.ne.s32 	%p24, %r77, 0;
	@%p24 bra 	$L__BB3_23;
	add.s32 	%r79, %r76, 1;
$L__BB3_25:
	setp.eq.s32 	%p25, %r19, 0;
	@%p25 bra 	$L__BB3_33;
	and.b32  	%r30, %r51, 3;
	setp.lt.u32 	%p26, %r19, 4;
	@%p26 bra 	$L__BB3_28;
	add.s32 	%r63, %r79, %r18;
	mul.wide.s32 	%rd39, %r63, 8;
	add.s64 	%rd40, %rd3, %rd39;
	ld.global.f64 	%fd174, [%rd40];
	ld.global.f64 	%fd175, [%rd40+-8];
	sub.f64 	%fd176, %fd174, %fd175;
	setp.gt.f64 	%p27, %fd176, 0d0000000000000000;
	add.f64 	%fd177, %fd337, %fd176;
	sub.f64 	%fd178, %fd338, %fd176;
	selp.f64 	%fd179, %fd177, %fd337, %p27;
	selp.f64 	%fd180, %fd338, %fd178, %p27;
	ld.global.f64 	%fd181, [%rd40+8];
	sub.f64 	%fd182, %fd181, %fd174;
	setp.gt.f64 	%p28, %fd182, 0d0000000000000000;
	add.f64 	%fd183, %fd179, %fd182;
	sub.f64 	%fd184, %fd180, %fd182;
	selp.f64 	%fd185, %fd183, %fd179, %p28;
	selp.f64 	%fd186, %fd180, %fd184, %p28;
	ld.global.f64 	%fd187, [%rd40+16];
	sub.f64 	%fd188, %fd187, %fd181;
	setp.gt.f64 	%p29, %fd188, 0d0000000000000000;
	add.f64 	%fd189, %fd185, %fd188;
	sub.f64 	%fd190, %fd186, %fd188;
	selp.f64 	%fd191, %fd189, %fd185, %p29;
	selp.f64 	%fd192, %fd186, %fd190, %p29;
	ld.global.f64 	%fd193, [%rd40+24];
	sub.f64 	%fd194, %fd193, %fd187;
	setp.gt.f64 	%p30, %fd194, 0d0000000000000000;
	add.f64 	%fd195, %fd191, %fd194;
	sub.f64 	%fd196, %fd192, %fd194;
	selp.f64 	%fd337, %fd195, %fd191, %p30;
	selp.f64 	%fd338, %fd192, %fd196, %p30;
	add.s32 	%r79, %r79, 4;
$L__BB3_28:
	setp.eq.s32 	%p31, %r30, 0;
	@%p31 bra 	$L__BB3_33;
	setp.eq.s32 	%p32, %r30, 1;
	@%p32 bra 	$L__BB3_31;
	add.s32 	%r64, %r79, %r18;
	mul.wide.s32 	%rd41, %r64, 8;
	add.s64 	%rd42, %rd3, %rd41;
	ld.global.f64 	%fd198, [%rd42];
	ld.global.f64 	%fd199, [%rd42+-8];
	sub.f64 	%fd200, %fd198, %fd199;
	setp.gt.f64 	%p33, %fd200, 0d0000000000000000;
	add.f64 	%fd201, %fd337, %fd200;
	sub.f64 	%fd202, %fd338, %fd200;
	selp.f64 	%fd203, %fd201, %fd337, %p33;
	selp.f64 	%fd204, %fd338, %fd202, %p33;
	ld.global.f64 	%fd205, [%rd42+8];
	sub.f64 	%fd206, %fd205, %fd198;
	setp.gt.f64 	%p34, %fd206, 0d0000000000000000;
	add.f64 	%fd207, %fd203, %fd206;
	sub.f64 	%fd208, %fd204, %fd206;
	selp.f64 	%fd337, %fd207, %fd203, %p34;
	selp.f64 	%fd338, %fd204, %fd208, %p34;
	add.s32 	%r79, %r79, 2;
$L__BB3_31:
	and.b32  	%r65, %r51, 1;
	setp.eq.b32 	%p35, %r65, 1;
	not.pred 	%p36, %p35;
	@%p36 bra 	$L__BB3_33;
	add.s32 	%r66, %r79, %r18;
	mul.wide.s32 	%rd43, %r66, 8;
	add.s64 	%rd44, %rd3, %rd43;
	ld.global.f64 	%fd209, [%rd44];
	ld.global.f64 	%fd210, [%rd44+-8];
	sub.f64 	%fd211, %fd209, %fd210;
	setp.gt.f64 	%p37, %fd211, 0d0000000000000000;
	add.f64 	%fd212, %fd337, %fd211;
	sub.f64 	%fd213, %fd338, %fd211;
	selp.f64 	%fd337, %fd212, %fd337, %p37;
	selp.f64 	%fd338, %fd338, %fd213, %p37;
$L__BB3_33:
	setp.leu.f64 	%p38, %fd338, 0d0000000000000000;
	@%p38 bra 	$L__BB3_35;
	div.rn.f64 	%fd214, %fd337, %fd338;
	add.f64 	%fd215, %fd214, 0d3FF0000000000000;
	mov.f64 	%fd216, 0d4059000000000000;
	div.rn.f64 	%fd217, %fd216, %fd215;
	sub.f64 	%fd218, %fd216, %fd217;
	mul.wide.s32 	%rd48, %r1, 8;
	add.s64 	%rd49, %rd1, %rd48;
	st.global.f64 	[%rd49], %fd218;
	bra.uni 	$L__BB3_36;
$L__BB3_35:
	mul.wide.s32 	%rd45, %r1, 8;
	add.s64 	%rd46, %rd1, %rd45;
	mov.b64 	%rd47, 4636737291354636288;
	st.global.u64 	[%rd46], %rd47;
$L__BB3_36:
	setp.lt.s32 	%p39, %r1, %r2;
	@%p39 bra 	$L__BB3_51;
	ld.global.f64 	%fd38, [%rd4];
	setp.lt.s32 	%p40, %r50, 1;
	mov.f64 	%fd347, 0d0000000000000000;
	@%p40 bra 	$L__BB3_50;
	and.b32  	%r35, %r50, 15;
	setp.lt.u32 	%p41, %r50, 16;
	mov.f64 	%fd347, 0d0000000000000000;
	mov.b32 	%r83, 0;
	@%p41 bra 	$L__BB3_41;
	and.b32  	%r83, %r50, 2147483632;
	neg.s32 	%r81, %r83;
	mul.wide.s32 	%rd50, %r1, 8;
	add.s64 	%rd51, %rd50, %rd3;
	add.s64 	%rd67, %rd51, -56;
	mov.f64 	%fd347, 0d0000000000000000;
$L__BB3_40:
	.pragma "nounroll";
	ld.global.f64 	%fd223, [%rd67+56];
	sub.f64 	%fd224, %fd223, %fd38;
	fma.rn.f64 	%fd225, %fd224, %fd224, %fd347;
	ld.global.f64 	%fd226, [%rd67+48];
	sub.f64 	%fd227, %fd226, %fd38;
	fma.rn.f64 	%fd228, %fd227, %fd227, %fd225;
	ld.global.f64 	%fd229, [%rd67+40];
	sub.f64 	%fd230, %fd229, %fd38;
	fma.rn.f64 	%fd231, %fd230, %fd230, %fd228;
	ld.global.f64 	%fd232, [%rd67+32];
	sub.f64 	%fd233, %fd232, %fd38;
	fma.rn.f64 	%fd234, %fd233, %fd233, %fd231;
	ld.global.f64 	%fd235, [%rd67+24];
	sub.f64 	%fd236, %fd235, %fd38;
	fma.rn.f64 	%fd237, %fd236, %fd236, %fd234;
	ld.global.f64 	%fd238, [%rd67+16];
	sub.f64 	%fd239, %fd238, %fd38;
	fma.rn.f64 	%fd240, %fd239, %fd239, %fd237;
	ld.global.f64 	%fd241, [%rd67+8];
	sub.f64 	%fd242, %fd241, %fd38;
	fma.rn.f64 	%fd243, %fd242, %fd242, %fd240;
	ld.global.f64 	%fd244, [%rd67];
	sub.f64 	%fd245, %fd244, %fd38;
	fma.rn.f64 	%fd246, %fd245, %fd245, %fd243;
	ld.global.f64 	%fd247, [%rd67+-8];
	sub.f64 	%fd248, %fd247, %fd38;
	fma.rn.f64 	%fd249, %fd248, %fd248, %fd246;
	ld.global.f64 	%fd250, [%rd67+-16];
	sub.f64 	%fd251, %fd250, %fd38;
	fma.rn.f64 	%fd252, %fd251, %fd251, %fd249;
	ld.global.f64 	%fd253, [%rd67+-24];
	sub.f64 	%fd254, %fd253, %fd38;
	fma.rn.f64 	%fd255, %fd254, %fd254, %fd252;
	ld.global.f64 	%fd256, [%rd67+-32];
	sub.f64 	%fd257, %fd256, %fd38;
	fma.rn.f64 	%fd258, %fd257, %fd257, %fd255;
	ld.global.f64 	%fd259, [%rd67+-40];
	sub.f64 	%fd260, %fd259, %fd38;
	fma.rn.f64 	%fd261, %fd260, %fd260, %fd258;
	ld.global.f64 	%fd262, [%rd67+-48];
	sub.f64 	%fd263, %fd262, %fd38;
	fma.rn.f64 	%fd264, %fd263, %fd263, %fd261;
	ld.global.f64 	%fd265, [%rd67+-56];
	sub.f64 	%fd266, %fd265, %fd38;
	fma.rn.f64 	%fd267, %fd266, %fd266, %fd264;
	ld.global.f64 	%fd268, [%rd67+-64];
	sub.f64 	%fd269, %fd268, %fd38;
	fma.rn.f64 	%fd347, %fd269, %fd269, %fd267;
	add.s32 	%r81, %r81, 16;
	add.s64 	%rd67, %rd67, -128;
	setp.ne.s32 	%p42, %r81, 0;
	@%p42 bra 	$L__BB3_40;
$L__BB3_41:
	setp.eq.s32 	%p43, %r35, 0;
	@%p43 bra 	$L__BB3_50;
	and.b32  	%r41, %r50, 7;
	setp.lt.u32 	%p44, %r35, 8;
	@%p44 bra 	$L__BB3_44;
	sub.s32 	%r68, %r1, %r83;
	mul.wide.s32 	%rd52, %r68, 8;
	add.s64 	%rd53, %rd3, %rd52;
	ld.global.f64 	%fd271, [%rd53];
	sub.f64 	%fd272, %fd271, %fd38;
	fma.rn.f64 	%fd273, %fd272, %fd272, %fd347;
	ld.global.f64 	%fd274, [%rd53+-8];
	sub.f64 	%fd275, %fd274, %fd38;
	fma.rn.f64 	%fd276, %fd275, %fd275, %fd273;
	ld.global.f64 	%fd277, [%rd53+-16];
	sub.f64 	%fd278, %fd277, %fd38;
	fma.rn.f64 	%fd279, %fd278, %fd278, %fd276;
	ld.global.f64 	%fd280, [%rd53+-24];
	sub.f64 	%fd281, %fd280, %fd38;
	fma.rn.f64 	%fd282, %fd281, %fd281, %fd279;
	ld.global.f64 	%fd283, [%rd53+-32];
	sub.f64 	%fd284, %fd283, %fd38;
	fma.rn.f64 	%fd285, %fd284, %fd284, %fd282;
	ld.global.f64 	%fd286, [%rd53+-40];
	sub.f64 	%fd287, %fd286, %fd38;
	fma.rn.f64 	%fd288, %fd287, %fd287, %fd285;
	ld.global.f64 	%fd289, [%rd53+-48];
	sub.f64 	%fd290, %fd289, %fd38;
	fma.rn.f64 	%fd291, %fd290, %fd290, %fd288;
	ld.global.f64 	%fd292, [%rd53+-56];
	sub.f64 	%fd293, %fd292, %fd38;
	fma.rn.f64 	%fd347, %fd293, %fd293, %fd291;
	add.s32 	%r83, %r83, 8;
$L__BB3_44:
	setp.eq.s32 	%p45, %r41, 0;
	@%p45 bra 	$L__BB3_50;
	and.b32  	%r44, %r50, 3;
	setp.lt.u32 	%p46, %r41, 4;
	@%p46 bra 	$L__BB3_47;
	sub.s32 	%r69, %r1, %r83;
	mul.wide.s32 	%rd54, %r69, 8;
	add.s64 	%rd55, %rd3, %rd54;
	ld.global.f64 	%fd295, [%rd55];
	sub.f64 	%fd296, %fd295, %fd38;
	fma.rn.f64 	%fd297, %fd296, %fd296, %fd347;
	ld.global.f64 	%fd298, [%rd55+-8];
	sub.f64 	%fd299, %fd298, %fd38;
	fma.rn.f64 	%fd300, %fd299, %fd299, %fd297;
	ld.global.f64 	%fd301, [%rd55+-16];
	sub.f64 	%fd302, %fd301, %fd38;
	fma.rn.f64 	%fd303, %fd302, %fd302, %fd300;
	ld.global.f64 	%fd304, [%rd55+-24];
	sub.f64 	%fd305, %fd304, %fd38;
	fma.rn.f64 	%fd347, %fd305, %fd305, %fd303;
	add.s32 	%r83, %r83, 4;
$L__BB3_47:
	setp.eq.s32 	%p47, %r44, 0;
	@%p47 bra 	$L__BB3_50;
	mul.wide.s32 	%rd56, %r1, 8;
	mul.wide.u32 	%rd57, %r83, 8;
	sub.s64 	%rd58, %rd56, %rd57;
	add.s64 	%rd68, %rd3, %rd58;
	neg.s32 	%r85, %r44;
$L__BB3_49:
	.pragma "nounroll";
	ld.global.f64 	%fd306, [%rd68];
	sub.f64 	%fd307, %fd306, %fd38;
	fma.rn.f64 	%fd347, %fd307, %fd307, %fd347;
	add.s64 	%rd68, %rd68, -8;
	add.s32 	%r85, %r85, 1;
	setp.ne.s32 	%p48, %r85, 0;
	@%p48 bra 	$L__BB3_49;
$L__BB3_50:
	ld.param.u64 	%rd64, [technical_indicators_kernel_param_4];
	cvt.rn.f64.s32 	%fd308, %r50;
	div.rn.f64 	%fd309, %fd347, %fd308;
	sqrt.rn.f64 	%fd310, %fd309;
	add.f64 	%fd311, %fd310, %fd310;
	add.f64 	%fd312, %fd38, %fd311;
	cvta.to.global.u64 	%rd59, %rd64;
	mul.wide.s32 	%rd60, %r1, 8;
	add.s64 	%rd61, %rd59, %rd60;
	st.global.f64 	[%rd61], %fd312;
	sub.f64 	%fd313, %fd38, %fd311;
	cvta.to.global.u64 	%rd62, %rd19;
	add.s64 	%rd63, %rd62, %rd60;
	st.global.f64 	[%rd63], %fd313;
$L__BB3_51:
	ret;

}


// ===== COMPILED SASS (sm_100) =====

	.target	sm_100

	.elftype	@"ET_EXEC"


//--------------------- .note.nv.tkinfo           --------------------------
	.section	.note.nv.tkinfo,"",@"SHT_NOTE"
	.sectionflags	@"SHF_NOTE_NV_TKINFO"
	.tkinfo
        /*0018*/ 	.word	0x00000002
        /*0030*/ 	.string	""
        /*0030*/ 	.string	"ptxas"
        /*0030*/ 	.string	"Cuda compilation tools, release 13.0, V13.0.88"
        /*0030*/ 	.string	"Build cuda_13.0.r13.0/compiler.36424714_0"
        /*0030*/ 	.string	"-arch sm_100 -m 64 "



//--------------------- .note.nv.cuinfo           --------------------------
	.section	.note.nv.cuinfo,"",@"SHT_NOTE"
	.sectionflags	@"SHF_NOTE_NV_CUINFO"
        /*0018*/ 	.short	0x0002
        /*001a*/ 	.short	0x0064
        /*001c*/ 	.short	0x0082
	.zero		2


//--------------------- .nv.info                  --------------------------
	.section	.nv.info,"",@"SHT_CUDA_INFO"
	.align	4


	//----- nvinfo : EIATTR_REGCOUNT
	.align		4
        /*0000*/ 	.byte	0x04, 0x2f
        /*0002*/ 	.short	(.L_10 - .L_9)
	.align		4
.L_9:
        /*0004*/ 	.word	index@(parallel_backtest_kernel)
        /*0008*/ 	.word	0x00000030


	//----- nvinfo : EIATTR_FRAME_SIZE
	.align		4
.L_10:
        /*000c*/ 	.byte	0x04, 0x11
        /*000e*/ 	.short	(.L_12 - .L_11)
	.align		4
.L_11:
        /*0010*/ 	.word	index@($__internal_4_$__cuda_sm20_div_rn_f64_full)
        /*0014*/ 	.word	0x00000000


	//----- nvinfo : EIATTR_FRAME_SIZE
	.align		4
.L_12:
        /*0018*/ 	.byte	0x04, 0x11
        /*001a*/ 	.short	(.L_14 - .L_13)
	.align		4
.L_13:
        /*001c*/ 	.word	index@(parallel_backtest_kernel)
        /*0020*/ 	.word	0x00000000


	//----- nvinfo : EIATTR_REGCOUNT
	.align		4
.L_14:
        /*0024*/ 	.byte	0x04, 0x2f
        /*0026*/ 	.short	(.L_16 - .L_15)
	.align		4
.L_15:
        /*0028*/ 	.word	index@(monte_carlo_option_pricing_kernel)
        /*002c*/ 	.word	0x00000030


	//----- nvinfo : EIATTR_FRAME_SIZE
	.align		4
.L_16:
        /*0030*/ 	.byte	0x04, 0x11
        /*0032*/ 	.short	(.L_18 - .L_17)
	.align		4
.L_17:
        /*0034*/ 	.word	index@($__internal_3_$__cuda_sm20_dsqrt_rn_f64_mediumpath_v1)
        /*0038*/ 	.word	0x00000000


	//----- nvinfo : EIATTR_FRAME_SIZE
	.align		4
.L_18:
        /*003c*/ 	.byte	0x04, 0x11
        /*003e*/ 	.short	(.L_20 - .L_19)
	.align		4
.L_19:
        /*0040*/ 	.word	index@($__internal_2_$__cuda_sm20_div_rn_f64_full)
        /*0044*/ 	.word	0x00000000


	//----- nvinfo : EIATTR_FRAME_SIZE
	.align		4
.L_20:
        /*0048*/ 	.byte	0x04, 0x11
        /*004a*/ 	.short	(.L_22 - .L_21)
	.align		4
.L_21:
        /*004c*/ 	.word	index@(monte_carlo_option_pricing_kernel)
        /*0050*/ 	.word	0x00000000


	//----- nvinfo : EIATTR_REGCOUNT
	.align		4
.L_22:
        /*0054*/ 	.byte	0x04, 0x2f
        /*0056*/ 	.short	(.L_24 - .L_23)
	.align		4
.L_23:
        /*0058*/ 	.word	index@(portfolio_var_kernel)
        /*005c*/ 	.word	0x00000020


	//----- nvinfo : EIATTR_FRAME_SIZE
	.align		4
.L_24:
        /*0060*/ 	.byte	0x04, 0x11
        /*0062*/ 	.short	(.L_26 - .L_25)
	.align		4
.L_25:
        /*0064*/ 	.word	index@(portfolio_var_kernel)
        /*0068*/ 	.word	0x00000000


	//----- nvinfo : EIATTR_REGCOUNT
	.align		4
.L_26:
        /*006c*/ 	.byte	0x04, 0x2f
        /*006e*/ 	.short	(.L_28 - .L_27)
	.align		4
.L_27:
        /*0070*/ 	.word	index@(technical_indicators_kernel)
        /*0074*/ 	.word	0x0000001e


	//----- nvinfo : EIATTR_FRAME_SIZE
	.align		4
.L_28:
        /*0078*/ 	.byte	0x04, 0x11
        /*007a*/ 	.short	(.L_30 - .L_29)
	.align		4
.L_29:
        /*007c*/ 	.word	index@($__internal_1_$__cuda_sm20_dsqrt_rn_f64_mediumpath_v1)
        /*0080*/ 	.word	0x00000000


	//----- nvinfo : EIATTR_FRAME_SIZE
	.align		4
.L_30:
        /*0084*/ 	.byte	0x04, 0x11
        /*0086*/ 	.short	(.L_32 - .L_31)
	.align		4
.L_31:
        /*0088*/ 	.word	index@($__internal_0_$__cuda_sm20_div_rn_f64_full)
        /*008c*/ 	.word	0x00000000


	//----- nvinfo : EIATTR_FRAME_SIZE
	.align		4
.L_32:
        /*0090*/ 	.byte	0x04, 0x11
        /*0092*/ 	.short	(.L_34 - .L_33)
	.align		4
.L_33:
        /*0094*/ 	.word	index@(technical_indicators_kernel)
        /*0098*/ 	.word	0x00000000


	//----- nvinfo : EIATTR_MIN_STACK_SIZE
	.align		4
.L_34:
        /*009c*/ 	.byte	0x04, 0x12
        /*009e*/ 	.short	(.L_36 - .L_35)
	.align		4
.L_35:
        /*00a0*/ 	.word	index@(technical_indicators_kernel)
        /*00a4*/ 	.word	0x00000000


	//----- nvinfo : EIATTR_MIN_STACK_SIZE
	.align		4
.L_36:
        /*00a8*/ 	.byte	0x04, 0x12
        /*00aa*/ 	.short	(.L_38 - .L_37)
	.align		4
.L_37:
        /*00ac*/ 	.word	index@(portfolio_var_kernel)
        /*00b0*/ 	.word	0x00000000


	//----- nvinfo : EIATTR_MIN_STACK_SIZE
	.align		4
.L_38:
        /*00b4*/ 	.byte	0x04, 0x12
        /*00b6*/ 	.short	(.L_40 - .L_39)
	.align		4
.L_39:
        /*00b8*/ 	.word	index@(monte_carlo_option_pricing_kernel)
        /*00bc*/ 	.word	0x00000000


	//----- nvinfo : EIATTR_MIN_STACK_SIZE
	.align		4
.L_40:
        /*00c0*/ 	.byte	0x04, 0x12
        /*00c2*/ 	.short	(.L_42 - .L_41)
	.align		4
.L_41:
        /*00c4*/ 	.word	index@(parallel_backtest_kernel)
        /*00c8*/ 	.word	0x00000000
.L_42:


//--------------------- .nv.compat                --------------------------
	.section	.nv.compat,"",@"SHT_CUDA_COMPAT_INFO"
	.align	4
        /*0000*/ 	.byte	0x02, 0x09, 0x00, 0x00, 0x02, 0x02, 0x01, 0x00, 0x02, 0x05, 0x05, 0x00, 0x03, 0x07, 0x01, 0x01
        /*0010*/ 	.byte	0x02, 0x03, 0x00, 0x00, 0x02, 0x06, 0x01, 0x00, 0x04, 0x0b, 0x08, 0x00, 0x01, 0x00, 0x00, 0x00
        /*0020*/ 	.byte	0x00, 0x00, 0x00, 0x00


//--------------------- .nv.info.technical_indicators_kernel --------------------------
	.section	.nv.info.technical_indicators_kernel,"",@"SHT_CUDA_INFO"
	.sectionflags	@""
	.align	4


	//----- nvinfo : EIATTR_CUDA_API_VERSION
	.align		4
        /*0000*/ 	.byte	0x04, 0x37
        /*0002*/ 	.short	(.L_44 - .L_43)
.L_43:
        /*0004*/ 	.word	0x00000082


	//----- nvinfo : EIATTR_KPARAM_INFO
	.align		4
.L_44:
        /*0008*/ 	.byte	0x04, 0x17
        /*000a*/ 	.short	(.L_46 - .L_45)
.L_45:
        /*000c*/ 	.word	0x00000000
        /*0010*/ 	.short	0x0009
        /*0012*/ 	.short	0x0040
        /*0014*/ 	.byte	0x00, 0xf0, 0x11, 0x00


	//----- nvinfo : EIATTR_KPARAM_INFO
	.align		4
.L_46:
        /*0018*/ 	.byte	0x04, 0x17
        /*001a*/ 	.short	(.L_48 - .L_47)
.L_47:
        /*001c*/ 	.word	0x00000000
        /*0020*/ 	.short	0x0008
        /*0022*/ 	.short	0x0038
        /*0024*/ 	.byte	0x00, 0xf0, 0x21, 0x00


	//----- nvinfo : EIATTR_KPARAM_INFO
	.align		4
.L_48:
        /*0028*/ 	.byte	0x04, 0x17
        /*002a*/ 	.short	(.L_50 - .L_49)
.L_49:
        /*002c*/ 	.word	0x00000000
        /*0030*/ 	.short	0x0007
        /*0032*/ 	.short	0x0034
        /*0034*/ 	.byte	0x00, 0xf0, 0x11, 0x00


	//----- nvinfo : EIATTR_KPARAM_INFO
	.align		4
.L_50:
        /*0038*/ 	.byte	0x04, 0x17
        /*003a*/ 	.short	(.L_52 - .L_51)
.L_51:
        /*003c*/ 	.word	0x00000000
        /*0040*/ 	.short	0x0006
        /*0042*/ 	.short	0x0030
        /*0044*/ 	.byte	0x00, 0xf0, 0x11, 0x00


	//----- nvinfo : EIATTR_KPARAM_INFO
	.align		4
.L_52:
        /*0048*/ 	.byte	0x04, 0x17
        /*004a*/ 	.short	(.L_54 - .L_53)
.L_53:
        /*004c*/ 	.word	0x00000000
        /*0050*/ 	.short	0x0005
        /*0052*/ 	.short	0x0028
        /*0054*/ 	.byte	0x00, 0xf5, 0x21, 0x00


	//----- nvinfo : EIATTR_KPARAM_INFO
	.align		4
.L_54:
        /*0058*/ 	.byte	0x04, 0x17
        /*005a*/ 	.short	(.L_56 - .L_55)
.L_55:
        /*005c*/ 	.word	0x00000000
        /*0060*/ 	.short	0x0004
        /*0062*/ 	.short	0x0020
        /*0064*/ 	.byte	0x00, 0xf5, 0x21, 0x00


	//----- nvinfo : EIATTR_KPARAM_INFO
	.align		4
.L_56:
        /*0068*/ 	.byte	0x04, 0x17
        /*006a*/ 	.short	(.L_58 - .L_57)
.L_57:
        /*006c*/ 	.word	0x00000000
        /*0070*/ 	.short	0x0003
        /*0072*/ 	.short	0x0018
        /*0074*/ 	.byte	0x00, 0xf5, 0x21, 0x00


	//----- nvinfo : EIATTR_KPARAM_INFO
	.align		4
.L_58:
        /*0078*/ 	.byte	0x04, 0x17
        /*007a*/ 	.short	(.L_60 - .L_59)
.L_59:
        /*007c*/ 	.word	0x00000000
        /*0080*/ 	.short	0x0002
        /*0082*/ 	.short	0x0010
        /*0084*/ 	.byte	0x00, 0xf5, 0x21, 0x00


	//----- nvinfo : EIATTR_KPARAM_INFO
	.align		4
.L_60:
        /*0088*/ 	.byte	0x04, 0x17
        /*008a*/ 	.short	(.L_62 - .L_61)
.L_61:
        /*008c*/ 	.word	0x00000000
        /*0090*/ 	.short	0x0001
        /*0092*/ 	.short	0x0008
        /*0094*/ 	.byte	0x00, 0xf5, 0x21, 0x00


	//----- nvinfo : EIATTR_KPARAM_INFO
	.align		4
.L_62:
        /*0098*/ 	.byte	0x04, 0x17
        /*009a*/ 	.short	(.L_64 - .L_63)
.L_63:
        /*009c*/ 	.word	0x00000000
        /*00a0*/ 	.short	0x0000
        /*00a2*/ 	.short	0x0000
        /*00a4*/ 	.byte	0x00, 0xf5, 0x21, 0x00


	//----- nvinfo : EIATTR_SPARSE_MMA_MASK
	.align		4
.L_64:
        /*00a8*/ 	.byte	0x03, 0x50
        /*00aa*/ 	.short	0x0000


	//----- nvinfo : EIATTR_MAXREG_COUNT
	.align		4
        /*00ac*/ 	.byte	0x03, 0x1b
        /*00ae*/ 	.short	0x00ff


	//----- nvinfo : EIATTR_MERCURY_ISA_VERSION
	.align		4
        /*00b0*/ 	.byte	0x03, 0x5f
        /*00b2*/ 	.short	0x0101


	//----- nvinfo : EIATTR_VRC_CTA_INIT_COUNT
	.align		4
        /*00b4*/ 	.byte	0x02, 0x4a
	.zero		1
	.zero		1


	//----- nvinfo : EIATTR_EXIT_INSTR_OFFSETS
	.align		4
        /*00b8*/ 	.byte	0x04, 0x1c
        /*00ba*/ 	.short	(.L_66 - .L_65)


	//   ....[0]....
.L_65:
        /*00bc*/ 	.word	0x00000070


	//   ....[1]....
        /*00c0*/ 	.word	0x000019f0


	//   ....[2]....
        /*00c4*/ 	.word	0x00002610


	//----- nvinfo : EIATTR_CRS_STACK_SIZE
	.align		4
.L_66:
        /*00c8*/ 	.byte	0x04, 0x1e
        /*00ca*/ 	.short	(.L_68 - .L_67)
.L_67:
        /*00cc*/ 	.word	0x00000000


	//----- nvinfo : EIATTR_CBANK_PARAM_SIZE
	.align		4
.L_68:
        /*00d0*/ 	.byte	0x03, 0x19
        /*00d2*/ 	.short	0x0044


	//----- nvinfo : EIATTR_PARAM_CBANK
	.align		4
        /*00d4*/ 	.byte	0x04, 0x0a
        /*00d6*/ 	.short	(.L_70 - .L_69)
	.align		4
.L_69:
        /*00d8*/ 	.word	index@(.nv.constant0.technical_indicators_kernel)
        /*00dc*/ 	.short	0x0380
        /*00de*/ 	.short	0x0044


	//----- nvinfo : EIATTR_SW_WAR
	.align		4
.L_70:
        /*00e0*/ 	.byte	0x04, 0x36
        /*00e2*/ 	.short	(.L_72 - .L_71)
.L_71:
        /*00e4*/ 	.word	0x00000008
.L_72:


//--------------------- .nv.info.portfolio_var_kernel --------------------------
	.section	.nv.info.portfolio_var_kernel,"",@"SHT_CUDA_INFO"
	.sectionflags	@""
	.align	4


	//----- nvinfo : EIATTR_CUDA_API_VERSION
	.align		4
        /*0000*/ 	.byte	0x04, 0x37
        /*0002*/ 	.short	(.L_74 - .L_73)
.L_73:
        /*0004*/ 	.word	0x00000082


	//----- nvinfo : EIATTR_KPARAM_INFO
	.align		4
.L_74:
        /*0008*/ 	.byte	0x04, 0x17
        /*000a*/ 	.short	(.L_76 - .L_75)
.L_75:
        /*000c*/ 	.word	0x00000000
        /*0010*/ 	.short	0x0006
        /*0012*/ 	.short	0x0028
        /*0014*/ 	.byte	0x00, 0xf0, 0x21, 0x00


	//----- nvinfo : EIATTR_KPARAM_INFO
	.align		4
.L_76:
        /*0018*/ 	.byte	0x04, 0x17
        /*001a*/ 	.short	(.L_78 - .L_77)
.L_77:
        /*001c*/ 	.word	0x00000000
        /*0020*/ 	.short	0x0005
        /*0022*/ 	.short	0x0024
        /*0024*/ 	.byte	0x00, 0xf0, 0x11, 0x00


	//----- nvinfo : EIATTR_KPARAM_INFO
	.align		4
.L_78:
        /*0028*/ 	.byte	0x04, 0x17
        /*002a*/ 	.short	(.L_80 - .L_79)
.L_79:
        /*002c*/ 	.word	0x00000000
        /*0030*/ 	.short	0x0004
        /*0032*/ 	.short	0x0020
        /*0034*/ 	.byte	0x00, 0xf0, 0x11, 0x00


	//----- nvinfo : EIATTR_KPARAM_INFO
	.align		4
.L_80:
        /*0038*/ 	.byte	0x04, 0x17
        /*003a*/ 	.short	(.L_82 - .L_81)
.L_81:
        /*003c*/ 	.word	0x00000000
        /*0040*/ 	.short	0x0003
        /*0042*/ 	.short	0x0018
        /*0044*/ 	.byte	0x00, 0xf5, 0x21, 0x00


	//----- nvinfo : EIATTR_KPARAM_INFO
	.align		4
.L_82:
        /*0048*/ 	.byte	0x04, 0x17
        /*004a*/ 	.short	(.L_84 - .L_83)
.L_83:
        /*004c*/ 	.word	0x00000000
        /*0050*/ 	.short	0x0002
        /*0052*/ 	.short	0x0010
        /*0054*/ 	.byte	0x00, 0xf5, 0x21, 0x00


	//----- nvinfo : EIATTR_KPARAM_INFO
	.align		4
.L_84:
        /*0058*/ 	.byte	0x04, 0x17
        /*005a*/ 	.short	(.L_86 - .L_85)
.L_85:
        /*005c*/ 	.word	0x00000000
        /*0060*/ 	.short	0x0001
        /*0062*/ 	.short	0x0008
        /*0064*/ 	.byte	0x00, 0xf5, 0x21, 0x00


	//----- nvinfo : EIATTR_KPARAM_INFO
	.align		4
.L_86:
        /*0068*/ 	.byte	0x04, 0x17
        /*006a*/ 	.short	(.L_88 - .L_87)
.L_87:
        /*006c*/ 	.word	0x00000000
        /*0070*/ 	.short	0x0000
        /*0072*/ 	.short	0x0000
        /*0074*/ 	.byte	0x00, 0xf5, 0x21, 0x00


	//----- nvinfo : EIATTR_SPARSE_MMA_MASK
	.align		4
.L_88:
        /*0078*/ 	.byte	0x03, 0x50
        /*007a*/ 	.short	0x0000


	//----- nvinfo : EIATTR_MAXREG_COUNT
	.align		4
        /*007c*/ 	.byte	0x03, 0x1b
        /*007e*/ 	.short	0x00ff


	//----- nvinfo : EIATTR_NUM_BARRIERS
	.align		4
        /*0080*/ 	.byte	0x02, 0x4c
        /*0082*/ 	.byte	0x01
	.zero		1


	//----- nvinfo : EIATTR_MERCURY_ISA_VERSION
	.align		4
        /*0084*/ 	.byte	0x03, 0x5f
        /*0086*/ 	.short	0x0101


	//----- nvinfo : EIATTR_VRC_CTA_INIT_COUNT
	.align		4
        /*0088*/ 	.byte	0x02, 0x4a
	.zero		1
	.zero		1


	//----- nvinfo : EIATTR_EXIT_INSTR_OFFSETS
	.align		4
        /*008c*/ 	.byte	0x04, 0x1c
        /*008e*/ 	.short	(.L_90 - .L_89)


	//   ....[0]....
.L_89:
        /*0090*/ 	.word	0x00000070


	//   ....[1]....
        /*0094*/ 	.word	0x00000b50


	//   ....[2]....
        /*0098*/ 	.word	0x00001590


	//----- nvinfo : EIATTR_CBANK_PARAM_SIZE
	.align		4
.L_90:
        /*009c*/ 	.byte	0x03, 0x19
        /*009e*/ 	.short	0x0030


	//----- nvinfo : EIATTR_PARAM_CBANK
	.align		4
        /*00a0*/ 	.byte	0x04, 0x0a
        /*00a2*/ 	.short	(.L_92 - .L_91)
	.align		4
.L_91:
        /*00a4*/ 	.word	index@(.nv.constant0.portfolio_var_kernel)
        /*00a8*/ 	.short	0x0380
        /*00aa*/ 	.short	0x0030


	//----- nvinfo : EIATTR_SW_WAR
	.align		4
.L_92:
        /*00ac*/ 	.byte	0x04, 0x36
        /*00ae*/ 	.short	(.L_94 - .L_93)
.L_93:
        /*00b0*/ 	.word	0x00000008
.L_94:


//--------------------- .nv.info.monte_carlo_option_pricing_kernel --------------------------
	.section	.nv.info.monte_carlo_option_pricing_kernel,"",@"SHT_CUDA_INFO"
	.sectionflags	@""
	.align	4


	//----- nvinfo : EIATTR_CUDA_API_VERSION
	.align		4
        /*0000*/ 	.byte	0x04, 0x37
        /*0002*/ 	.short	(.L_96 - .L_95)
.L_95:
        /*0004*/ 	.word	0x00000082


	//----- nvinfo : EIATTR_KPARAM_INFO
	.align		4
.L_96:
        /*0008*/ 	.byte	0x04, 0x17
        /*000a*/ 	.short	(.L_98 - .L_97)
.L_97:
        /*000c*/ 	.word	0x00000000
        /*0010*/ 	.short	0x0008
        /*0012*/ 	.short	0x0038
        /*0014*/ 	.byte	0x00, 0xf0, 0x21, 0x00


	//----- nvinfo : EIATTR_KPARAM_INFO
	.align		4
.L_98:
        /*0018*/ 	.byte	0x04, 0x17
        /*001a*/ 	.short	(.L_100 - .L_99)
.L_99:
        /*001c*/ 	.word	0x00000000
        /*0020*/ 	.short	0x0007
        /*0022*/ 	.short	0x0034
        /*0024*/ 	.byte	0x00, 0xf0, 0x11, 0x00


	//----- nvinfo : EIATTR_KPARAM_INFO
	.align		4
.L_100:
        /*0028*/ 	.byte	0x04, 0x17
        /*002a*/ 	.short	(.L_102 - .L_101)
.L_101:
        /*002c*/ 	.word	0x00000000
        /*0030*/ 	.short	0x0006
        /*0032*/ 	.short	0x0030
        /*0034*/ 	.byte	0x00, 0xf0, 0x11, 0x00


	//----- nvinfo : EIATTR_KPARAM_INFO
	.align		4
.L_102:
        /*0038*/ 	.byte	0x04, 0x17
        /*003a*/ 	.short	(.L_104 - .L_103)
.L_103:
        /*003c*/ 	.word	0x00000000
        /*0040*/ 	.short	0x0005
        /*0042*/ 	.short	0x0028
        /*0044*/ 	.byte	0x00, 0xf0, 0x21, 0x00


	//----- nvinfo : EIATTR_KPARAM_INFO
	.align		4
.L_104:
        /*0048*/ 	.byte	0x04, 0x17
        /*004a*/ 	.short	(.L_106 - .L_105)
.L_105:
        /*004c*/ 	.word	0x00000000
        /*0050*/ 	.short	0x0004
        /*0052*/ 	.short	0x0020
        /*0054*/ 	.byte	0x00, 0xf5, 0x21, 0x00


	//----- nvinfo : EIATTR_KPARAM_INFO
	.align		4
.L_106:
        /*0058*/ 	.byte	0x04, 0x17
        /*005a*/ 	.short	(.L_108 - .L_107)
.L_107:
        /*005c*/ 	.word	0x00000000
        /*0060*/ 	.short	0x0003
        /*0062*/ 	.short	0x0018
        /*0064*/ 	.byte	0x00, 0xf5, 0x21, 0x00


	//----- nvinfo : EIATTR_KPARAM_INFO
	.align		4
.L_108:
        /*0068*/ 	.byte	0x04, 0x17
        /*006a*/ 	.short	(.L_110 - .L_109)
.L_109:
        /*006c*/ 	.word	0x00000000
        /*0070*/ 	.short	0x0002
        /*0072*/ 	.short	0x0010
        /*0074*/ 	.byte	0x00, 0xf5, 0x21, 0x00


	//----- nvinfo : EIATTR_KPARAM_INFO
	.align		4
.L_110:
        /*0078*/ 	.byte	0x04, 0x17
        /*007a*/ 	.short	(.L_112 - .L_111)
.L_111:
        /*007c*/ 	.word	0x00000000
        /*0080*/ 	.short	0x0001
        /*0082*/ 	.short	0x0008
        /*0084*/ 	.byte	0x00, 0xf5, 0x21, 0x00


	//----- nvinfo : EIATTR_KPARAM_INFO
	.align		4
.L_112:
        /*0088*/ 	.byte	0x04, 0x17
        /*008a*/ 	.short	(.L_114 - .L_113)
.L_113:
        /*008c*/ 	.word	0x00000000
        /*0090*/ 	.short	0x0000
        /*0092*/ 	.short	0x0000
        /*0094*/ 	.byte	0x00, 0xf5, 0x21, 0x00


	//----- nvinfo : EIATTR_SPARSE_MMA_MASK
	.align		4
.L_114:
        /*0098*/ 	.byte	0x03, 0x50
        /*009a*/ 	.short	0x0000


	//----- nvinfo : EIATTR_MAXREG_COUNT
	.align		4
        /*009c*/ 	.byte	0x03, 0x1b
        /*009e*/ 	.short	0x00ff


	//----- nvinfo : EIATTR_MERCURY_ISA_VERSION
	.align		4
        /*00a0*/ 	.byte	0x03, 0x5f
        /*00a2*/ 	.short	0x0101


	//----- nvinfo : EIATTR_VRC_CTA_INIT_COUNT
	.align		4
        /*00a4*/ 	.byte	0x02, 0x4a
	.zero		1
	.zero		1


	//----- nvinfo : EIATTR_EXIT_INSTR_OFFSETS
	.align		4
        /*00a8*/ 	.byte	0x04, 0x1c
        /*00aa*/ 	.short	(.L_116 - .L_115)


	//   ....[0]....
.L_115:
        /*00ac*/ 	.word	0x00000070


	//   ....[1]....
        /*00b0*/ 	.word	0x00001d70


	//----- nvinfo : EIATTR_CRS_STACK_SIZE
	.align		4
.L_116:
        /*00b4*/ 	.byte	0x04, 0x1e
        /*00b6*/ 	.short	(.L_118 - .L_117)
.L_117:
        /*00b8*/ 	.word	0x00000000


	//----- nvinfo : EIATTR_CBANK_PARAM_SIZE
	.align		4
.L_118:
        /*00bc*/ 	.byte	0x03, 0x19
        /*00be*/ 	.short	0x0040


	//----- nvinfo : EIATTR_PARAM_CBANK
	.align		4
        /*00c0*/ 	.byte	0x04, 0x0a
        /*00c2*/ 	.short	(.L_120 - .L_119)
	.align		4
.L_119:
        /*00c4*/ 	.word	index@(.nv.constant0.monte_carlo_option_pricing_kernel)
        /*00c8*/ 	.short	0x0380
        /*00ca*/ 	.short	0x0040


	//----- nvinfo : EIATTR_SW_WAR
	.align		4
.L_120:
        /*00cc*/ 	.byte	0x04, 0x36
        /*00ce*/ 	.short	(.L_122 - .L_121)
.L_121:
        /*00d0*/ 	.word	0x00000008
.L_122:


//--------------------- .nv.info.parallel_backtest_kernel --------------------------
	.section	.nv.info.parallel_backtest_kernel,"",@"SHT_CUDA_INFO"
	.sectionflags	@""
	.align	4


	//----- nvinfo : EIATTR_CUDA_API_VERSION
	.align		4
        /*0000*/ 	.byte	0x04, 0x37
        /*0002*/ 	.short	(.L_124 - .L_123)
.L_123:
        /*0004*/ 	.word	0x00000082


	//----- nvinfo : EIATTR_KPARAM_INFO
	.align		4
.L_124:
        /*0008*/ 	.byte	0x04, 0x17
        /*000a*/ 	.short	(.L_126 - .L_125)
.L_125:
        /*000c*/ 	.word	0x00000000
        /*0010*/ 	.short	0x0008
        /*0012*/ 	.short	0x0038
        /*0014*/ 	.byte	0x00, 0xf0, 0x11, 0x00


	//----- nvinfo : EIATTR_KPARAM_INFO
	.align		4
.L_126:
        /*0018*/ 	.byte	0x04, 0x17
        /*001a*/ 	.short	(.L_128 - .L_127)
.L_127:
        /*001c*/ 	.word	0x00000000
        /*0020*/ 	.short	0x0007
        /*0022*/ 	.short	0x0034
        /*0024*/ 	.byte	0x00, 0xf0, 0x11, 0x00


	//----- nvinfo : EIATTR_KPARAM_INFO
	.align		4
.L_128:
        /*0028*/ 	.byte	0x04, 0x17
        /*002a*/ 	.short	(.L_130 - .L_129)
.L_129:
        /*002c*/ 	.word	0x00000000
        /*0030*/ 	.short	0x0006
        /*0032*/ 	.short	0x0030
        /*0034*/ 	.byte	0x00, 0xf0, 0x11, 0x00


	//----- nvinfo : EIATTR_KPARAM_INFO
	.align		4
.L_130:
        /*0038*/ 	.byte	0x04, 0x17
        /*003a*/ 	.short	(.L_132 - .L_131)
.L_131:
        /*003c*/ 	.word	0x00000000
        /*0040*/ 	.short	0x0005
        /*0042*/ 	.short	0x0028
        /*0044*/ 	.byte	0x00, 0xf0, 0x21, 0x00


	//----- nvinfo : EIATTR_KPARAM_INFO
	.align		4
.L_132:
        /*0048*/ 	.byte	0x04, 0x17
        /*004a*/ 	.short	(.L_134 - .L_133)
.L_133:
        /*004c*/ 	.word	0x00000000
        /*0050*/ 	.short	0x0004
        /*0052*/ 	.short	0x0020
        /*0054*/ 	.byte	0x00, 0xf5, 0x21, 0x00


	//----- nvinfo : EIATTR_KPARAM_INFO
	.align		4
.L_134:
        /*0058*/ 	.byte	0x04, 0x17
        /*005a*/ 	.short	(.L_136 - .L_135)
.L_135:
        /*005c*/ 	.word	0x00000000
        /*0060*/ 	.short	0x0003
        /*0062*/ 	.short	0x0018
        /*0064*/ 	.byte	0x00, 0xf5, 0x21, 0x00


	//----- nvinfo : EIATTR_KPARAM_INFO
	.align		4
.L_136:
        /*0068*/ 	.byte	0x04, 0x17
        /*006a*/ 	.short	(.L_138 - .L_137)
.L_137:
        /*006c*/ 	.word	0x00000000
        /*0070*/ 	.short	0x0002
        /*0072*/ 	.short	0x0010
        /*0074*/ 	.byte	0x00, 0xf5, 0x21, 0x00


	//----- nvinfo : EIATTR_KPARAM_INFO
	.align		4
.L_138:
        /*0078*/ 	.byte	0x04, 0x17
        /*007a*/ 	.short	(.L_140 - .L_139)
.L_139:
        /*007c*/ 	.word	0x00000000
        /*0080*/ 	.short	0x0001
        /*0082*/ 	.short	0x0008
        /*0084*/ 	.byte	0x00, 0xf5, 0x21, 0x00


	//----- nvinfo : EIATTR_KPARAM_INFO
	.align		4
.L_140:
        /*0088*/ 	.byte	0x04, 0x17
        /*008a*/ 	.short	(.L_142 - .L_141)
.L_141:
        /*008c*/ 	.word	0x00000000
        /*0090*/ 	.short	0x0000
        /*0092*/ 	.short	0x0000
        /*0094*/ 	.byte	0x00, 0xf5, 0x21, 0x00


	//----- nvinfo : EIATTR_SPARSE_MMA_MASK
	.align		4
.L_142:
        /*0098*/ 	.byte	0x03, 0x50
        /*009a*/ 	.short	0x0000


	//----- nvinfo : EIATTR_MAXREG_COUNT
	.align		4
        /*009c*/ 	.byte	0x03, 0x1b
        /*009e*/ 	.short	0x00ff


	//----- nvinfo : EIATTR_NUM_BARRIERS
	.align		4
        /*00a0*/ 	.byte	0x02, 0x4c
        /*00a2*/ 	.byte	0x01
	.zero		1


	//----- nvinfo : EIATTR_MERCURY_ISA_VERSION
	.align		4
        /*00a4*/ 	.byte	0x03, 0x5f
        /*00a6*/ 	.short	0x0101


	//----- nvinfo : EIATTR_VRC_CTA_INIT_COUNT
	.align		4
        /*00a8*/ 	.byte	0x02, 0x4a
	.zero		1
	.zero		1


	//----- nvinfo : EIATTR_EXIT_INSTR_OFFSETS
	.align		4
        /*00ac*/ 	.byte	0x04, 0x1c
        /*00ae*/ 	.short	(.L_144 - .L_143)


	//   ....[0]....
.L_143:
        /*00b0*/ 	.word	0x00000070


	//   ....[1]....
        /*00b4*/ 	.word	0x00000110


	//   ....[2]....
        /*00b8*/ 	.word	0x00002fb0


	//----- nvinfo : EIATTR_CRS_STACK_SIZE
	.align		4
.L_144:
        /*00bc*/ 	.byte	0x04, 0x1e
        /*00be*/ 	.short	(.L_146 - .L_145)
.L_145:
        /*00c0*/ 	.word	0x00000000


	//----- nvinfo : EIATTR_CBANK_PARAM_SIZE
	.align		4
.L_146:
        /*00c4*/ 	.byte	0x03, 0x19
        /*00c6*/ 	.short	0x003c


	//----- nvinfo : EIATTR_PARAM_CBANK
	.align		4
        /*00c8*/ 	.byte	0x04, 0x0a
        /*00ca*/ 	.short	(.L_148 - .L_147)
	.align		4
.L_147:
        /*00cc*/ 	.word	index@(.nv.constant0.parallel_backtest_kernel)
        /*00d0*/ 	.short	0x0380
        /*00d2*/ 	.short	0x003c


	//----- nvinfo : EIATTR_SW_WAR
	.align		4
.L_148:
        /*00d4*/ 	.byte	0x04, 0x36
        /*00d6*/ 	.short	(.L_150 - .L_149)
.L_149:
        /*00d8*/ 	.word	0x00000008
.L_150:


//--------------------- .nv.callgraph             --------------------------
	.section	.nv.callgraph,"",@"SHT_CUDA_CALLGRAPH"
	.align	4
	.sectionentsize	8
	.align		4
        /*0000*/ 	.word	0x00000000
	.align		4
        /*0004*/ 	.word	0xffffffff
	.align		4
        /*0008*/ 	.word	0x00000000
	.align		4
        /*000c*/ 	.word	0xfffffffe
	.align		4
        /*0010*/ 	.word	0x00000000
	.align		4
        /*0014*/ 	.word	0xfffffffd
	.align		4
        /*0018*/ 	.word	0x00000000
	.align		4
        /*001c*/ 	.word	0xfffffffc


//--------------------- .nv.constant4             --------------------------
	.section	.nv.constant4,"a",@progbits
	.align	8
	.align		8
.nv.constant4:
        /*0000*/ 	.dword	precalc_xorwow_matrix
	.align		8
        /*0008*/ 	.dword	precalc_xorwow_offset_matrix
	.align		8
        /*0010*/ 	.dword	mrg32k3aM1
	.align		8
        /*0018*/ 	.dword	mrg32k3aM2
	.align		8
        /*0020*/ 	.dword	mrg32k3aM1SubSeq
	.align		8
        /*0028*/ 	.dword	mrg32k3aM2SubSeq
	.align		8
        /*0030*/ 	.dword	mrg32k3aM1Seq
	.align		8
        /*0038*/ 	.dword	mrg32k3aM2Seq


//--------------------- .nv.constant3             --------------------------
	.section	.nv.constant3,"a",@progbits
	.align	8
.nv.constant3:
	.type		__cr_lgamma_table,@object
	.size		__cr_lgamma_table,(.L_8 - __cr_lgamma_table)
__cr_lgamma_table:
        /*0000*/ 	.byte	0x00, 0x00, 0x00, 0x00, 0x00, 0x00, 0x00, 0x00, 0x00, 0x00, 0x00, 0x00, 0x00, 0x00, 0x00, 0x00
        /*0010*/ 	.byte	0xef, 0x39, 0xfa, 0xfe, 0x42, 0x2e, 0xe6, 0x3f, 0x02, 0x20, 0x2a, 0xfa, 0x0b, 0xab, 0xfc, 0x3f
        /*0020*/ 	.byte	0xf9, 0x2c, 0x92, 0x7c, 0xa7, 0x6c, 0x09, 0x40, 0xc9, 0x79, 0x44, 0x3c, 0x64, 0x26, 0x13, 0x40
        /*0030*/ 	.byte	0xca, 0x01, 0xcf, 0x3a, 0x27, 0x51, 0x1a, 0x40, 0x30, 0xcc, 0x2d, 0xf3, 0xe1, 0x0c, 0x21, 0x40
        /*0040*/ 	.byte	0x0d, 0xb7, 0xfc, 0x82, 0x8e, 0x35, 0x25, 0x40
.L_8:


//--------------------- .text.technical_indicators_kernel --------------------------
	.section	.text.technical_indicators_kernel,"ax",@progbits
	.align	128
        .global         technical_indicators_kernel
        .type           technical_indicators_kernel,@function
        .size           technical_indicators_kernel,(.L_x_120 - technical_indicators_kernel)
        .other          technical_indicators_kernel,@"STO_CUDA_ENTRY STV_DEFAULT"
technical_indicators_kernel:
.text.technical_indicators_kernel:
[----:B------:R-:W-:Y:S01]  /*0000*/  LDC R1, c[0x0][0x37c] ;  /* 0x0000df00ff017b82 */ /* 0x000fe20000000800 */
[----:B------:R-:W0:Y:S07]  /*0010*/  S2R R3, SR_TID.X ;  /* 0x0000000000037919 */ /* 0x000e2e0000002100 */
[----:B------:R-:W0:Y:S01]  /*0020*/  S2UR UR4, SR_CTAID.X ;  /* 0x00000000000479c3 */ /* 0x000e220000002500 */
[----:B------:R-:W1:Y:S07]  /*0030*/  LDCU UR5, c[0x0][0x3b0] ;  /* 0x00007600ff0577ac */ /* 0x000e6e0008000800 */
[----:B------:R-:W0:Y:S02]  /*0040*/  LDC R0, c[0x0][0x360] ;  /* 0x0000d800ff007b82 */ /* 0x000e240000000800 */
[----:B0-----:R-:W-:-:S05]  /*0050*/  IMAD R0, R0, UR4, R3 ;  /* 0x0000000400007c24 */ /* 0x001fca000f8e0203 */
[----:B-1----:R-:W-:-:S13]  /*0060*/  ISETP.GE.AND P0, PT, R0, UR5, PT ;  /* 0x0000000500007c0c */ /* 0x002fda000bf06270 */
[----:B------:R-:W-:Y:S05]  /*0070*/  @P0 EXIT ;  /* 0x000000000000094d */ /* 0x000fea0003800000 */
[----:B------:R-:W0:Y:S01]  /*0080*/  LDCU UR10, c[0x0][0x3b4] ;  /* 0x00007680ff0a77ac */ /* 0x000e220008000800 */
[----:B------:R-:W1:Y:S01]  /*0090*/  LDC.64 R4, c[0x0][0x388] ;  /* 0x0000e200ff047b82 */ /* 0x000e620000000a00 */
[----:B------:R-:W-:Y:S01]  /*00a0*/  BSSY.RECONVERGENT B0, `(.L_x_0) ;  /* 0x000008d000007945 */ /* 0x000fe20003800200 */
[----:B------:R-:W2:Y:S01]  /*00b0*/  LDCU.64 UR8, c[0x0][0x358] ;  /* 0x00006b00ff0877ac */ /* 0x000ea20008000a00 */
[----:B0-----:R-:W-:-:S06]  /*00c0*/  UIADD3 UR6, UPT, UPT, UR10, -0x1, URZ ;  /* 0xffffffff0a067890 */ /* 0x001fcc000fffe0ff */
[C---:B------:R-:W-:Y:S01]  /*00d0*/  ISETP.GE.AND P0, PT, R0.reuse, UR6, PT ;  /* 0x0000000600007c0c */ /* 0x040fe2000bf06270 */
[----:B-1----:R-:W-:-:S12]  /*00e0*/  IMAD.WIDE R4, R0, 0x8, R4 ;  /* 0x0000000800047825 */ /* 0x002fd800078e0204 */
[----:B--2---:R-:W-:Y:S05]  /*00f0*/  @!P0 BRA `(.L_x_1) ;  /* 0x00000008001c8947 */ /* 0x004fea0003800000 */
[----:B------:R-:W-:Y:S01]  /*0100*/  UISETP.GE.AND UP0, UPT, UR10, 0x1, UPT ;  /* 0x000000010a00788c */ /* 0x000fe2000bf06270 */
[----:B------:R-:W-:-:S08]  /*0110*/  CS2R R12, SRZ ;  /* 0x00000000000c7805 */ /* 0x000fd0000001ff00 */
[----:B------:R-:W-:Y:S05]  /*0120*/  BRA.U !UP0, `(.L_x_2) ;  /* 0x0000000508b47547 */ /* 0x000fea000b800000 */
[----:B------:R-:W-:Y:S01]  /*0130*/  UISETP.GE.U32.AND UP1, UPT, UR10, 0x10, UPT ;  /* 0x000000100a00788c */ /* 0x000fe2000bf26070 */
[----:B------:R-:W-:Y:S01]  /*0140*/  IMAD.MOV.U32 R21, RZ, RZ, RZ ;  /* 0x000000ffff157224 */ /* 0x000fe200078e00ff */
[----:B------:R-:W-:Y:S01]  /*0150*/  ULOP3.LUT UR4, UR10, 0xf, URZ, 0xc0, !UPT ;  /* 0x0000000f0a047892 */ /* 0x000fe2000f8ec0ff */
[----:B------:R-:W-:-:S03]  /*0160*/  CS2R R12, SRZ ;  /* 0x00000000000c7805 */ /* 0x000fc6000001ff00 */
[----:B------:R-:W-:-:S03]  /*0170*/  UISETP.NE.AND UP0, UPT, UR4, URZ, UPT ;  /* 0x000000ff0400728c */ /* 0x000fc6000bf05270 */
[----:B------:R-:W-:Y:S08]  /*0180*/  BRA.U !UP1, `(.L_x_3) ;  /* 0x0000000109b47547 */ /* 0x000ff0000b800000 */
[----:B------:R-:W0:Y:S01]  /*0190*/  LDC.64 R2, c[0x0][0x380] ;  /* 0x0000e000ff027b82 */ /* 0x000e220000000a00 */
[----:B------:R-:W-:Y:S01]  /*01a0*/  ULOP3.LUT UR5, UR10, 0x7ffffff0, URZ, 0xc0, !UPT ;  /* 0x7ffffff00a057892 */ /* 0x000fe2000f8ec0ff */
[----:B------:R-:W-:-:S03]  /*01b0*/  CS2R R12, SRZ ;  /* 0x00000000000c7805 */ /* 0x000fc6000001ff00 */
[----:B------:R-:W-:Y:S02]  /*01c0*/  UIADD3 UR7, UPT, UPT, -UR5, URZ, URZ ;  /* 0x000000ff05077290 */ /* 0x000fe4000fffe1ff */
[----:B------:R-:W-:Y:S02]  /*01d0*/  IMAD.U32 R21, RZ, RZ, UR5 ;  /* 0x00000005ff157e24 */ /* 0x000fe4000f8e00ff */
[----:B0-----:R-:W-:-:S03]  /*01e0*/  IMAD.WIDE R2, R0, 0x8, R2 ;  /* 0x0000000800027825 */ /* 0x001fc600078e0202 */
[----:B------:R-:W-:-:S04]  /*01f0*/  IADD3 R2, P0, PT, R2, -0x38, RZ ;  /* 0xffffffc802027810 */ /* 0x000fc80007f1e0ff */
[----:B------:R-:W-:-:S09]  /*0200*/  IADD3.X R3, PT, PT, R3, -0x1, RZ, P0, !PT ;  /* 0xffffffff03037810 */ /* 0x000fd200007fe4ff */
.L_x_4:
[----:B------:R-:W2:Y:S04]  /*0210*/  LDG.E.64 R14, desc[UR8][R2.64+0x38] ;  /* 0x00003808020e7981 */ /* 0x000ea8000c1e1b00 */
[----:B------:R-:W3:Y:S04]  /*0220*/  LDG.E.64 R26, desc[UR8][R2.64+0x30] ;  /* 0x00003008021a7981 */ /* 0x000ee8000c1e1b00 */
[----:B------:R-:W4:Y:S04]  /*0230*/  LDG.E.64 R22, desc[UR8][R2.64+0x28] ;  /* 0x0000280802167981 */ /* 0x000f28000c1e1b00 */
[----:B------:R-:W5:Y:S04]  /*0240*/  LDG.E.64 R24, desc[UR8][R2.64+0x20] ;  /* 0x0000200802187981 */ /* 0x000f68000c1e1b00 */
[----:B------:R-:W5:Y:S04]  /*0250*/  LDG.E.64 R18, desc[UR8][R2.64+0x18] ;  /* 0x0000180802127981 */ /* 0x000f68000c1e1b00 */
[----:B------:R-:W5:Y:S04]  /*0260*/  LDG.E.64 R10, desc[UR8][R2.64+0x10] ;  /* 0x00001008020a7981 */ /* 0x000f68000c1e1b00 */
[----:B------:R-:W5:Y:S04]  /*0270*/  LDG.E.64 R8, desc[UR8][R2.64+0x8] ;  /* 0x0000080802087981 */ /* 0x000f68000c1e1b00 */
[----:B------:R-:W5:Y:S04]  /*0280*/  LDG.E.64 R6, desc[UR8][R2.64] ;  /* 0x0000000802067981 */ /* 0x000f68000c1e1b00 */
[----:B------:R-:W5:Y:S01]  /*0290*/  LDG.E.64 R16, desc[UR8][R2.64+-0x8] ;  /* 0xfffff80802107981 */ /* 0x000f62000c1e1b00 */
[----:B--2---:R-:W-:-:S03]  /*02a0*/  DADD R12, R14, R12 ;  /* 0x000000000e0c7229 */ /* 0x004fc6000000000c */
[----:B------:R-:W2:Y:S05]  /*02b0*/  LDG.E.64 R14, desc[UR8][R2.64+-0x10] ;  /* 0xfffff008020e7981 */ /* 0x000eaa000c1e1b00 */
[----:B---3--:R-:W-:Y:S02]  /*02c0*/  DADD R26, R12, R26 ;  /* 0x000000000c1a7229 */ /* 0x008fe4000000001a */
[----:B------:R-:W3:Y:S06]  /*02d0*/  LDG.E.64 R12, desc[UR8][R2.64+-0x18] ;  /* 0xffffe808020c7981 */ /* 0x000eec000c1e1b00 */
[----:B----4-:R-:W-:Y:S01]  /*02e0*/  DADD R26, R26, R22 ;  /* 0x000000001a1a7229 */ /* 0x010fe20000000016 */
[----:B------:R-:W4:Y:S07]  /*02f0*/  LDG.E.64 R22, desc[UR8][R2.64+-0x20] ;  /* 0xffffe00802167981 */ /* 0x000f2e000c1e1b00 */
[----:B-----5:R-:W-:Y:S01]  /*0300*/  DADD R26, R26, R24 ;  /* 0x000000001a1a7229 */ /* 0x020fe20000000018 */
[----:B------:R-:W5:Y:S07]  /*0310*/  LDG.E.64 R24, desc[UR8][R2.64+-0x28] ;  /* 0xffffd80802187981 */ /* 0x000f6e000c1e1b00 */
[----:B------:R-:W-:Y:S01]  /*0320*/  DADD R26, R26, R18 ;  /* 0x000000001a1a7229 */ /* 0x000fe20000000012 */
[----:B------:R-:W5:Y:S07]  /*0330*/  LDG.E.64 R18, desc[UR8][R2.64+-0x30] ;  /* 0xffffd00802127981 */ /* 0x000f6e000c1e1b00 */
[----:B------:R-:W-:Y:S01]  /*0340*/  DADD R26, R26, R10 ;  /* 0x000000001a1a7229 */ /* 0x000fe2000000000a */
[----:B------:R-:W5:Y:S07]  /*0350*/  LDG.E.64 R10, desc[UR8][R2.64+-0x38] ;  /* 0xffffc808020a7981 */ /* 0x000f6e000c1e1b00 */
[----:B------:R-:W-:Y:S01]  /*0360*/  DADD R26, R26, R8 ;  /* 0x000000001a1a7229 */ /* 0x000fe20000000008 */
[----:B------:R0:W5:Y:S01]  /*0370*/  LDG.E.64 R8, desc[UR8][R2.64+-0x40] ;  /* 0xffffc00802087981 */ /* 0x000162000c1e1b00 */
[----:B------:R-:W-:-:S04]  /*0380*/  UIADD3 UR7, UPT, UPT, UR7, 0x10, URZ ;  /* 0x0000001007077890 */ /* 0x000fc8000fffe0ff */
[----:B------:R-:W-:Y:S02]  /*0390*/  UISETP.NE.AND UP1, UPT, UR7, URZ, UPT ;  /* 0x000000ff0700728c */ /* 0x000fe4000bf25270 */
[----:B------:R-:W-:Y:S01]  /*03a0*/  DADD R6, R26, R6 ;  /* 0x000000001a067229 */ /* 0x000fe20000000006 */
[----:B0-----:R-:W-:-:S07]  /*03b0*/  IADD3 R2, P0, PT, R2, -0x80, RZ ;  /* 0xffffff8002027810 */ /* 0x001fce0007f1e0ff */
[----:B------:R-:W-:Y:S01]  /*03c0*/  DADD R6, R6, R16 ;  /* 0x0000000006067229 */ /* 0x000fe20000000010 */
[----:B------:R-:W-:-:S07]  /*03d0*/  IADD3.X R3, PT, PT, R3, -0x1, RZ, P0, !PT ;  /* 0xffffffff03037810 */ /* 0x000fce00007fe4ff */
[----:B--2---:R-:W-:-:S08]  /*03e0*/  DADD R6, R6, R14 ;  /* 0x0000000006067229 */ /* 0x004fd0000000000e */
[----:B---3--:R-:W-:-:S08]  /*03f0*/  DADD R6, R6, R12 ;  /* 0x0000000006067229 */ /* 0x008fd0000000000c */
[----:B----4-:R-:W-:-:S08]  /*0400*/  DADD R6, R6, R22 ;  /* 0x0000000006067229 */ /* 0x010fd00000000016 */
[----:B-----5:R-:W-:-:S08]  /*0410*/  DADD R6, R6, R24 ;  /* 0x0000000006067229 */ /* 0x020fd00000000018 */
[----:B------:R-:W-:-:S08]  /*0420*/  DADD R6, R6, R18 ;  /* 0x0000000006067229 */ /* 0x000fd00000000012 */
[----:B------:R-:W-:-:S08]  /*0430*/  DADD R6, R6, R10 ;  /* 0x0000000006067229 */ /* 0x000fd0000000000a */
[----:B------:R-:W-:Y:S01]  /*0440*/  DADD R12, R6, R8 ;  /* 0x00000000060c7229 */ /* 0x000fe20000000008 */
[----:B------:R-:W-:Y:S10]  /*0450*/  BRA.U UP1, `(.L_x_4) ;  /* 0xfffffffd016c7547 */ /* 0x000ff4000b83ffff */
.L_x_3:
[----:B------:R-:W-:Y:S05]  /*0460*/  BRA.U !UP0, `(.L_x_2) ;  /* 0x0000000108e47547 */ /* 0x000fea000b800000 */
[----:B------:R-:W-:Y:S02]  /*0470*/  UISETP.GE.U32.AND UP0, UPT, UR4, 0x8, UPT ;  /* 0x000000080400788c */ /* 0x000fe4000bf06070 */
[----:B------:R-:W-:-:S04]  /*0480*/  ULOP3.LUT UR5, UR10, 0x7, URZ, 0xc0, !UPT ;  /* 0x000000070a057892 */ /* 0x000fc8000f8ec0ff */
[----:B------:R-:W-:-:S03]  /*0490*/  UISETP.NE.AND UP1, UPT, UR5, URZ, UPT ;  /* 0x000000ff0500728c */ /* 0x000fc6000bf25270 */
[----:B------:R-:W-:Y:S08]  /*04a0*/  BRA.U !UP0, `(.L_x_5) ;  /* 0x0000000108507547 */ /* 0x000ff0000b800000 */
[----:B------:R-:W0:Y:S01]  /*04b0*/  LDC.64 R18, c[0x0][0x380] ;  /* 0x0000e000ff127b82 */ /* 0x000e220000000a00 */
[----:B------:R-:W-:-:S04]  /*04c0*/  IMAD.IADD R3, R0, 0x1, -R21 ;  /* 0x0000000100037824 */ /* 0x000fc800078e0a15 */
[----:B0-----:R-:W-:-:S05]  /*04d0*/  IMAD.WIDE R18, R3, 0x8, R18 ;  /* 0x0000000803127825 */ /* 0x001fca00078e0212 */
[----:B------:R-:W2:Y:S04]  /*04e0*/  LDG.E.64 R22, desc[UR8][R18.64] ;  /* 0x0000000812167981 */ /* 0x000ea8000c1e1b00 */
[----:B------:R-:W3:Y:S04]  /*04f0*/  LDG.E.64 R24, desc[UR8][R18.64+-0x8] ;  /* 0xfffff80812187981 */ /* 0x000ee8000c1e1b00 */
[----:B------:R-:W4:Y:S04]  /*0500*/  LDG.E.64 R14, desc[UR8][R18.64+-0x10] ;  /* 0xfffff008120e7981 */ /* 0x000f28000c1e1b00 */
[----:B------:R-:W5:Y:S04]  /*0510*/  LDG.E.64 R10, desc[UR8][R18.64+-0x18] ;  /* 0xffffe808120a7981 */ /* 0x000f68000c1e1b00 */
[----:B------:R-:W5:Y:S04]  /*0520*/  LDG.E.64 R8, desc[UR8][R18.64+-0x20] ;  /* 0xffffe00812087981 */ /* 0x000f68000c1e1b00 */
[----:B------:R-:W5:Y:S04]  /*0530*/  LDG.E.64 R6, desc[UR8][R18.64+-0x28] ;  /* 0xffffd80812067981 */ /* 0x000f68000c1e1b00 */
[----:B------:R-:W5:Y:S04]  /*0540*/  LDG.E.64 R2, desc[UR8][R18.64+-0x30] ;  /* 0xffffd00812027981 */ /* 0x000f68000c1e1b00 */
[----:B------:R-:W5:Y:S01]  /*0550*/  LDG.E.64 R16, desc[UR8][R18.64+-0x38] ;  /* 0xffffc80812107981 */ /* 0x000f62000c1e1b00 */
[----:B------:R-:W-:Y:S01]  /*0560*/  VIADD R21, R21, 0x8 ;  /* 0x0000000815157836 */ /* 0x000fe20000000000 */
[----:B--2---:R-:W-:-:S08]  /*0570*/  DADD R22, R12, R22 ;  /* 0x000000000c167229 */ /* 0x004fd00000000016 */
[----:B---3--:R-:W-:-:S08]  /*0580*/  DADD R22, R22, R24 ;  /* 0x0000000016167229 */ /* 0x008fd00000000018 */
[----:B----4-:R-:W-:-:S08]  /*0590*/  DADD R14, R22, R14 ;  /* 0x00000000160e7229 */ /* 0x010fd0000000000e */
[----:B-----5:R-:W-:-:S08]  /*05a0*/  DADD R10, R14, R10 ;  /* 0x000000000e0a7229 */ /* 0x020fd0000000000a */
[----:B------:R-:W-:-:S08]  /*05b0*/  DADD R8, R10, R8 ;  /* 0x000000000a087229 */ /* 0x000fd00000000008 */
[----:B------:R-:W-:-:S08]  /*05c0*/  DADD R6, R8, R6 ;  /* 0x0000000008067229 */ /* 0x000fd00000000006 */
[----:B------:R-:W-:-:S08]  /*05d0*/  DADD R2, R6, R2 ;  /* 0x0000000006027229 */ /* 0x000fd00000000002 */
[----:B------:R-:W-:-:S11]  /*05e0*/  DADD R12, R2, R16 ;  /* 0x00000000020c7229 */ /* 0x000fd60000000010 */
.L_x_5:
        /* <DEDUP_REMOVED lines=11> */
[----:B------:R-:W5:Y:S01]  /*06a0*/  LDG.E.64 R14, desc[UR8][R2.64+-0x18] ;  /* 0xffffe808020e7981 */ /* 0x000f62000c1e1b00 */
[----:B------:R-:W-:Y:S01]  /*06b0*/  VIADD R21, R21, 0x4 ;  /* 0x0000000415157836 */ /* 0x000fe20000000000 */
[----:B--2---:R-:W-:-:S08]  /*06c0*/  DADD R6, R12, R6 ;  /* 0x000000000c067229 */ /* 0x004fd00000000006 */
[----:B---3--:R-:W-:-:S08]  /*06d0*/  DADD R6, R6, R8 ;  /* 0x0000000006067229 */ /* 0x008fd00000000008 */
[----:B----4-:R-:W-:-:S08]  /*06e0*/  DADD R6, R6, R10 ;  /* 0x0000000006067229 */ /* 0x010fd0000000000a */
[----:B-----5:R-:W-:-:S11]  /*06f0*/  DADD R12, R6, R14 ;  /* 0x00000000060c7229 */ /* 0x020fd6000000000e */
.L_x_6:
[----:B------:R-:W-:Y:S05]  /*0700*/  BRA.U !UP1, `(.L_x_2) ;  /* 0x00000001093c7547 */ /* 0x000fea000b800000 */
[----:B------:R-:W0:Y:S01]  /*0710*/  LDCU.64 UR12, c[0x0][0x380] ;  /* 0x00007000ff0c77ac */ /* 0x000e220008000a00 */
[----:B------:R-:W-:Y:S01]  /*0720*/  IMAD.WIDE.U32 R2, R21, 0x8, RZ ;  /* 0x0000000815027825 */ /* 0x000fe200078e00ff */
[----:B------:R-:W-:-:S03]  /*0730*/  UIADD3 UR4, UPT, UPT, -UR4, URZ, URZ ;  /* 0x000000ff04047290 */ /* 0x000fc6000fffe1ff */
[----:B------:R-:W-:-:S03]  /*0740*/  IMAD.WIDE R2, R0, 0x8, -R2 ;  /* 0x0000000800027825 */ /* 0x000fc600078e0a02 */
[----:B0-----:R-:W-:-:S04]  /*0750*/  IADD3 R6, P0, PT, R2, UR12, RZ ;  /* 0x0000000c02067c10 */ /* 0x001fc8000ff1e0ff */
[----:B------:R-:W-:-:S09]  /*0760*/  IADD3.X R7, PT, PT, R3, UR13, RZ, P0, !PT ;  /* 0x0000000d03077c10 */ /* 0x000fd200087fe4ff */
.L_x_7:
[----:B------:R-:W-:Y:S02]  /*0770*/  IMAD.MOV.U32 R2, RZ, RZ, R6 ;  /* 0x000000ffff027224 */ /* 0x000fe400078e0006 */
[----:B------:R-:W-:-:S06]  /*0780*/  IMAD.MOV.U32 R3, RZ, RZ, R7 ;  /* 0x000000ffff037224 */ /* 0x000fcc00078e0007 */
[----:B------:R-:W2:Y:S01]  /*0790*/  LDG.E.64 R2, desc[UR8][R2.64] ;  /* 0x0000000802027981 */ /* 0x000ea2000c1e1b00 */
[----:B------:R-:W-:Y:S01]  /*07a0*/  UIADD3 UR4, UPT, UPT, UR4, 0x1, URZ ;  /* 0x0000000104047890 */ /* 0x000fe2000fffe0ff */
[----:B------:R-:W-:-:S03]  /*07b0*/  IADD3 R6, P0, PT, R6, -0x8, RZ ;  /* 0xfffffff806067810 */ /* 0x000fc60007f1e0ff */
[----:B------:R-:W-:Y:S01]  /*07c0*/  UISETP.NE.AND UP0, UPT, UR4, URZ, UPT ;  /* 0x000000ff0400728c */ /* 0x000fe2000bf05270 */
[----:B------:R-:W-:Y:S01]  /*07d0*/  IADD3.X R7, PT, PT, R7, -0x1, RZ, P0, !PT ;  /* 0xffffffff07077810 */ /* 0x000fe200007fe4ff */
[----:B--2---:R-:W-:-:S07]  /*07e0*/  DADD R12, R2, R12 ;  /* 0x00000000020c7229 */ /* 0x004fce000000000c */
[----:B------:R-:W-:Y:S05]  /*07f0*/  BRA.U UP0, `(.L_x_7) ;  /* 0xfffffffd00dc7547 */ /* 0x000fea000b83ffff */
.L_x_2:
[----:B------:R-:W0:Y:S01]  /*0800*/  I2F.F64 R6, UR10 ;  /* 0x0000000a00067d12 */ /* 0x000e220008201c00 */
[----:B------:R-:W-:Y:S01]  /*0810*/  IMAD.MOV.U32 R2, RZ, RZ, 0x1 ;  /* 0x00000001ff027424 */ /* 0x000fe200078e00ff */
[----:B------:R-:W-:Y:S01]  /*0820*/  FSETP.GEU.AND P1, PT, |R13|, 6.5827683646048100446e-37, PT ;  /* 0x036000000d00780b */ /* 0x000fe20003f2e200 */
[----:B------:R-:W-:Y:S05]  /*0830*/  BSSY.RECONVERGENT B1, `(.L_x_8) ;  /* 0x0000012000017945 */ /* 0x000fea0003800200 */
[----:B0-----:R-:W0:Y:S02]  /*0840*/  MUFU.RCP64H R3, R7 ;  /* 0x0000000700037308 */ /* 0x001e240000001800 */
[----:B0-----:R-:W-:-:S08]  /*0850*/  DFMA R8, -R6, R2, 1 ;  /* 0x3ff000000608742b */ /* 0x001fd00000000102 */
[----:B------:R-:W-:-:S08]  /*0860*/  DFMA R8, R8, R8, R8 ;  /* 0x000000080808722b */ /* 0x000fd00000000008 */
[----:B------:R-:W-:-:S08]  /*0870*/  DFMA R8, R2, R8, R2 ;  /* 0x000000080208722b */ /* 0x000fd00000000002 */
[----:B------:R-:W-:-:S08]  /*0880*/  DFMA R2, -R6, R8, 1 ;  /* 0x3ff000000602742b */ /* 0x000fd00000000108 */
[----:B------:R-:W-:-:S08]  /*0890*/  DFMA R2, R8, R2, R8 ;  /* 0x000000020802722b */ /* 0x000fd00000000008 */
[----:B------:R-:W-:-:S08]  /*08a0*/  DMUL R8, R2, R12 ;  /* 0x0000000c02087228 */ /* 0x000fd00000000000 */
[----:B------:R-:W-:-:S08]  /*08b0*/  DFMA R10, -R6, R8, R12 ;  /* 0x00000008060a722b */ /* 0x000fd0000000010c */
[----:B------:R-:W-:-:S10]  /*08c0*/  DFMA R2, R2, R10, R8 ;  /* 0x0000000a0202722b */ /* 0x000fd40000000008 */
[----:B------:R-:W-:-:S05]  /*08d0*/  FFMA R8, RZ, R7, R3 ;  /* 0x00000007ff087223 */ /* 0x000fca0000000003 */
[----:B------:R-:W-:-:S13]  /*08e0*/  FSETP.GT.AND P0, PT, |R8|, 1.469367938527859385e-39, PT ;  /* 0x001000000800780b */ /* 0x000fda0003f04200 */
[----:B------:R-:W-:Y:S05]  /*08f0*/  @P0 BRA P1, `(.L_x_9) ;  /* 0x0000000000140947 */ /* 0x000fea0000800000 */
[----:B------:R-:W-:Y:S01]  /*0900*/  IMAD.MOV.U32 R2, RZ, RZ, R12 ;  /* 0x000000ffff027224 */ /* 0x000fe200078e000c */
[----:B------:R-:W-:Y:S01]  /*0910*/  MOV R12, 0x950 ;  /* 0x00000950000c7802 */ /* 0x000fe20000000f00 */
[----:B------:R-:W-:Y:S02]  /*0920*/  IMAD.MOV.U32 R10, RZ, RZ, R6 ;  /* 0x000000ffff0a7224 */ /* 0x000fe400078e0006 */
[----:B------:R-:W-:-:S07]  /*0930*/  IMAD.MOV.U32 R9, RZ, RZ, R7 ;  /* 0x000000ffff097224 */ /* 0x000fce00078e0007 */
[----:B------:R-:W-:Y:S05]  /*0940*/  CALL.REL.NOINC `($__internal_0_$__cuda_sm20_div_rn_f64_full) ;  /* 0x0000001c00347944 */ /* 0x000fea0003c00000 */
.L_x_9:
[----:B------:R-:W-:Y:S05]  /*0950*/  BSYNC.RECONVERGENT B1 ;  /* 0x0000000000017941 */ /* 0x000fea0003800200 */
.L_x_8:
[----:B------:R0:W-:Y:S02]  /*0960*/  STG.E.64 desc[UR8][R4.64], R2 ;  /* 0x0000000204007986 */ /* 0x0001e4000c101b08 */
.L_x_1:
[----:B------:R-:W-:Y:S05]  /*0970*/  BSYNC.RECONVERGENT B0 ;  /* 0x0000000000007941 */ /* 0x000fea0003800200 */
.L_x_0:
[----:B------:R-:W-:Y:S01]  /*0980*/  ISETP.NE.AND P0, PT, R0, RZ, PT ;  /* 0x000000ff0000720c */ /* 0x000fe20003f05270 */
[----:B------:R-:W1:-:S12]  /*0990*/  LDCU UR10, c[0x0][0x3c0] ;  /* 0x00007800ff0a77ac */ /* 0x000e580008000800 */
[----:B0-----:R-:W0:Y:S08]  /*09a0*/  @!P0 LDC.64 R2, c[0x0][0x380] ;  /* 0x0000e000ff028b82 */ /* 0x001e300000000a00 */
[----:B------:R-:W2:Y:S08]  /*09b0*/  @P0 LDC.64 R12, c[0x0][0x390] ;  /* 0x0000e400ff0c0b82 */ /* 0x000eb00000000a00 */
[----:B------:R-:W3:Y:S01]  /*09c0*/  @P0 LDC.64 R8, c[0x0][0x380] ;  /* 0x0000e000ff080b82 */ /* 0x000ee20000000a00 */
[----:B0-----:R-:W4:Y:S07]  /*09d0*/  @!P0 LDG.E.64 R2, desc[UR8][R2.64] ;  /* 0x0000000802028981 */ /* 0x001f2e000c1e1b00 */
[----:B------:R-:W4:Y:S01]  /*09e0*/  @!P0 LDC.64 R6, c[0x0][0x390] ;  /* 0x0000e400ff068b82 */ /* 0x000f220000000a00 */
[----:B--2---:R-:W-:-:S07]  /*09f0*/  @P0 IMAD.WIDE R12, R0, 0x8, R12 ;  /* 0x00000008000c0825 */ /* 0x004fce00078e020c */
[----:B------:R-:W0:Y:S01]  /*0a00*/  @P0 LDC.64 R16, c[0x0][0x3b8] ;  /* 0x0000ee00ff100b82 */ /* 0x000e220000000a00 */
[----:B---3--:R-:W-:Y:S01]  /*0a10*/  @P0 IMAD.WIDE R18, R0, 0x8, R8 ;  /* 0x0000000800120825 */ /* 0x008fe200078e0208 */
[----:B----4-:R2:W-:Y:S04]  /*0a20*/  @!P0 STG.E.64 desc[UR8][R6.64], R2 ;  /* 0x0000000206008986 */ /* 0x0105e8000c101b08 */
[----:B------:R-:W3:Y:S04]  /*0a30*/  @P0 LDG.E.64 R14, desc[UR8][R12.64+-0x8] ;  /* 0xfffff8080c0e0981 */ /* 0x000ee8000c1e1b00 */
[----:B------:R-:W4:Y:S01]  /*0a40*/  @P0 LDG.E.64 R8, desc[UR8][R18.64] ;  /* 0x0000000812080981 */ /* 0x000f22000c1e1b00 */
[----:B0-----:R-:W-:Y:S01]  /*0a50*/  @P0 DADD R10, -R16, 1 ;  /* 0x3ff00000100a0429 */ /* 0x001fe20000000100 */
[----:B------:R-:W-:Y:S07]  /*0a60*/  BSSY.RECONVERGENT B0, `(.L_x_10) ;  /* 0x00000f7000007945 */ /* 0x000fee0003800200 */
[----:B---3--:R-:W-:-:S08]  /*0a70*/  @P0 DMUL R10, R10, R14 ;  /* 0x0000000e0a0a0228 */ /* 0x008fd00000000000 */
[----:B----4-:R-:W-:-:S07]  /*0a80*/  @P0 DFMA R8, R8, R16, R10 ;  /* 0x000000100808022b */ /* 0x010fce000000000a */
[----:B------:R2:W-:Y:S01]  /*0a90*/  @P0 STG.E.64 desc[UR8][R12.64], R8 ;  /* 0x000000080c000986 */ /* 0x0005e2000c101b08 */
[----:B-1----:R-:W-:-:S13]  /*0aa0*/  ISETP.GE.AND P0, PT, R0, UR10, PT ;  /* 0x0000000a00007c0c */ /* 0x002fda000bf06270 */
[----:B--2---:R-:W-:Y:S05]  /*0ab0*/  @!P0 BRA `(.L_x_11) ;  /* 0x0000000c00c48947 */ /* 0x004fea0003800000 */
[----:B------:R-:W-:Y:S01]  /*0ac0*/  UISETP.GE.AND UP0, UPT, UR10, 0x1, UPT ;  /* 0x000000010a00788c */ /* 0x000fe2000bf06270 */
[----:B------:R-:W-:Y:S02]  /*0ad0*/  CS2R R12, SRZ ;  /* 0x00000000000c7805 */ /* 0x000fe4000001ff00 */
[----:B------:R-:W-:-:S06]  /*0ae0*/  CS2R R10, SRZ ;  /* 0x00000000000a7805 */ /* 0x000fcc000001ff00 */
[----:B------:R-:W-:Y:S05]  /*0af0*/  BRA.U !UP0, `(.L_x_12) ;  /* 0x0000000908e07547 */ /* 0x000fea000b800000 */
[----:B------:R-:W-:Y:S02]  /*0b00*/  UISETP.GE.U32.AND UP0, UPT, UR10, 0x8, UPT ;  /* 0x000000080a00788c */ /* 0x000fe4000bf06070 */
[----:B------:R-:W-:Y:S01]  /*0b10*/  VIADD R24, R0, -UR10 ;  /* 0x8000000a00187c36 */ /* 0x000fe20008000000 */
[----:B------:R-:W-:Y:S02]  /*0b20*/  CS2R R10, SRZ ;  /* 0x00000000000a7805 */ /* 0x000fe4000001ff00 */
[----:B------:R-:W-:Y:S01]  /*0b30*/  CS2R R12, SRZ ;  /* 0x00000000000c7805 */ /* 0x000fe2000001ff00 */
[----:B------:R-:W-:Y:S01]  /*0b40*/  ULOP3.LUT UR7, UR10, 0x7, URZ, 0xc0, !UPT ;  /* 0x000000070a077892 */ /* 0x000fe2000f8ec0ff */
[----:B------:R-:W-:Y:S02]  /*0b50*/  UMOV UR4, 0x1 ;  /* 0x0000000100047882 */ /* 0x000fe40000000000 */
[----:B------:R-:W-:Y:S09]  /*0b60*/  BRA.U !UP0, `(.L_x_13) ;  /* 0x0000000508587547 */ /* 0x000ff2000b800000 */
[----:B------:R-:W0:Y:S01]  /*0b70*/  LDC.64 R2, c[0x0][0x380] ;  /* 0x0000e000ff027b82 */ /* 0x000e220000000a00 */
[----:B------:R-:W-:Y:S01]  /*0b80*/  ULOP3.LUT UR4, UR10, 0x7ffffff8, URZ, 0xc0, !UPT ;  /* 0x7ffffff80a047892 */ /* 0x000fe2000f8ec0ff */
[----:B------:R-:W-:Y:S01]  /*0b90*/  VIADD R25, R24, 0x1 ;  /* 0x0000000118197836 */ /* 0x000fe20000000000 */
[----:B------:R-:W-:Y:S02]  /*0ba0*/  CS2R R10, SRZ ;  /* 0x00000000000a7805 */ /* 0x000fe4000001ff00 */
[----:B------:R-:W-:-:S03]  /*0bb0*/  UIADD3 UR5, UPT, UPT, -UR4, URZ, URZ ;  /* 0x000000ff04057290 */ /* 0x000fc6000fffe1ff */
[----:B------:R-:W-:-:S09]  /*0bc0*/  UMOV UR4, URZ ;  /* 0x000000ff00047c82 */ /* 0x000fd20008000000 */
.L_x_14:
[----:B0-----:R-:W-:-:S05]  /*0bd0*/  IMAD.WIDE R6, R25, 0x8, R2 ;  /* 0x0000000819067825 */ /* 0x001fca00078e0202 */
[----:B------:R-:W2:Y:S04]  /*0be0*/  LDG.E.64 R16, desc[UR8][R6.64] ;  /* 0x0000000806107981 */ /* 0x000ea8000c1e1b00 */
[----:B------:R-:W2:Y:S04]  /*0bf0*/  LDG.E.64 R14, desc[UR8][R6.64+-0x8] ;  /* 0xfffff808060e7981 */ /* 0x000ea8000c1e1b00 */
[----:B------:R-:W3:Y:S04]  /*0c00*/  LDG.E.64 R18, desc[UR8][R6.64+0x8] ;  /* 0x0000080806127981 */ /* 0x000ee8000c1e1b00 */
[----:B------:R-:W4:Y:S04]  /*0c10*/  LDG.E.64 R22, desc[UR8][R6.64+0x10] ;  /* 0x0000100806167981 */ /* 0x000f28000c1e1b00 */
[----:B------:R-:W5:Y:S04]  /*0c20*/  LDG.E.64 R8, desc[UR8][R6.64+0x18] ;  /* 0x0000180806087981 */ /* 0x000f68000c1e1b00 */
[----:B------:R-:W5:Y:S01]  /*0c30*/  LDG.E.64 R26, desc[UR8][R6.64+0x38] ;  /* 0x00003808061a7981 */ /* 0x000f62000c1e1b00 */
[----:B--2---:R-:W-:-:S02]  /*0c40*/  DADD R14, R16, -R14 ;  /* 0x00000000100e7229 */ /* 0x004fc4000000080e */
[----:B---3--:R-:W-:-:S06]  /*0c50*/  DADD R16, -R16, R18 ;  /* 0x0000000010107229 */ /* 0x008fcc0000000112 */
[C---:B------:R-:W-:Y:S02]  /*0c60*/  DSETP.GT.AND P0, PT, R14.reuse, RZ, PT ;  /* 0x000000ff0e00722a */ /* 0x040fe40003f04000 */
[C---:B------:R-:W-:Y:S02]  /*0c70*/  DADD R20, R14.reuse, R12 ;  /* 0x000000000e147229 */ /* 0x040fe4000000000c */
[----:B------:R-:W-:-:S08]  /*0c80*/  DADD R14, -R14, R10 ;  /* 0x000000000e0e7229 */ /* 0x000fd0000000010a */
[----:B------:R-:W-:Y:S02]  /*0c90*/  FSEL R12, R20, R12, P0 ;  /* 0x0000000c140c7208 */ /* 0x000fe40000000000 */
[----:B------:R-:W-:Y:S02]  /*0ca0*/  FSEL R13, R21, R13, P0 ;  /* 0x0000000d150d7208 */ /* 0x000fe40000000000 */
[----:B------:R-:W-:Y:S02]  /*0cb0*/  FSEL R14, R10, R14, P0 ;  /* 0x0000000e0a0e7208 */ /* 0x000fe40000000000 */
[----:B------:R-:W-:Y:S01]  /*0cc0*/  FSEL R15, R11, R15, P0 ;  /* 0x0000000f0b0f7208 */ /* 0x000fe20000000000 */
[C---:B------:R-:W-:Y:S01]  /*0cd0*/  DSETP.GT.AND P0, PT, R16.reuse, RZ, PT ;  /* 0x000000ff1000722a */ /* 0x040fe20003f04000 */
[----:B------:R-:W2:Y:S01]  /*0ce0*/  LDG.E.64 R10, desc[UR8][R6.64+0x20] ;  /* 0x00002008060a7981 */ /* 0x000ea2000c1e1b00 */
[----:B------:R-:W-:-:S03]  /*0cf0*/  DADD R20, R16, R12 ;  /* 0x0000000010147229 */ /* 0x000fc6000000000c */
[----:B------:R-:W-:Y:S02]  /*0d00*/  DADD R16, -R16, R14 ;  /* 0x0000000010107229 */ /* 0x000fe4000000010e */
[----:B----4-:R-:W-:-:S05]  /*0d10*/  DADD R18, -R18, R22 ;  /* 0x0000000012127229 */ /* 0x010fca0000000116 */
[----:B------:R-:W-:Y:S02]  /*0d20*/  FSEL R12, R20, R12, P0 ;  /* 0x0000000c140c7208 */ /* 0x000fe40000000000 */
[----:B------:R-:W-:Y:S02]  /*0d30*/  FSEL R13, R21, R13, P0 ;  /* 0x0000000d150d7208 */ /* 0x000fe40000000000 */
[----:B------:R-:W-:Y:S01]  /*0d40*/  FSEL R14, R14, R16, P0 ;  /* 0x000000100e0e7208 */ /* 0x000fe20000000000 */
[----:B------:R-:W3:Y:S01]  /*0d50*/  LDG.E.64 R20, desc[UR8][R6.64+0x28] ;  /* 0x0000280806147981 */ /* 0x000ee2000c1e1b00 */
[----:B------:R-:W-:Y:S01]  /*0d60*/  FSEL R15, R15, R17, P0 ;  /* 0x000000110f0f7208 */ /* 0x000fe20000000000 */
[C---:B------:R-:W-:Y:S02]  /*0d70*/  DSETP.GT.AND P0, PT, R18.reuse, RZ, PT ;  /* 0x000000ff1200722a */ /* 0x040fe40003f04000 */
[----:B------:R-:W-:-:S03]  /*0d80*/  DADD R16, R18, R12 ;  /* 0x0000000012107229 */ /* 0x000fc6000000000c */
[----:B------:R-:W-:-:S07]  /*0d90*/  DADD R18, -R18, R14 ;  /* 0x0000000012127229 */ /* 0x000fce000000010e */
[----:B------:R-:W-:Y:S02]  /*0da0*/  FSEL R12, R16, R12, P0 ;  /* 0x0000000c100c7208 */ /* 0x000fe40000000000 */
[----:B------:R-:W-:Y:S02]  /*0db0*/  FSEL R13, R17, R13, P0 ;  /* 0x0000000d110d7208 */ /* 0x000fe40000000000 */
[----:B------:R-:W-:Y:S02]  /*0dc0*/  FSEL R16, R14, R18, P0 ;  /* 0x000000120e107208 */ /* 0x000fe40000000000 */
[----:B------:R-:W-:Y:S02]  /*0dd0*/  FSEL R17, R15, R19, P0 ;  /* 0x000000130f117208 */ /* 0x000fe40000000000 */
[----:B------:R0:W4:Y:S01]  /*0de0*/  LDG.E.64 R18, desc[UR8][R6.64+0x30] ;  /* 0x0000300806127981 */ /* 0x000122000c1e1b00 */
[----:B-----5:R-:W-:-:S08]  /*0df0*/  DADD R22, -R22, R8 ;  /* 0x0000000016167229 */ /* 0x020fd00000000108 */
[C---:B------:R-:W-:Y:S02]  /*0e00*/  DSETP.GT.AND P0, PT, R22.reuse, RZ, PT ;  /* 0x000000ff1600722a */ /* 0x040fe40003f04000 */
[C---:B------:R-:W-:Y:S02]  /*0e10*/  DADD R14, R22.reuse, R12 ;  /* 0x00000000160e7229 */ /* 0x040fe4000000000c */
[----:B------:R-:W-:-:S08]  /*0e20*/  DADD R22, -R22, R16 ;  /* 0x0000000016167229 */ /* 0x000fd00000000110 */
[----:B------:R-:W-:Y:S02]  /*0e30*/  FSEL R12, R14, R12, P0 ;  /* 0x0000000c0e0c7208 */ /* 0x000fe40000000000 */
[----:B------:R-:W-:Y:S02]  /*0e40*/  FSEL R13, R15, R13, P0 ;  /* 0x0000000d0f0d7208 */ /* 0x000fe40000000000 */
[----:B------:R-:W-:Y:S02]  /*0e50*/  FSEL R16, R16, R22, P0 ;  /* 0x0000001610107208 */ /* 0x000fe40000000000 */
[----:B------:R-:W-:Y:S01]  /*0e60*/  FSEL R17, R17, R23, P0 ;  /* 0x0000001711117208 */ /* 0x000fe20000000000 */
[----:B------:R-:W-:-:S04]  /*0e70*/  UIADD3 UR5, UPT, UPT, UR5, 0x8, URZ ;  /* 0x0000000805057890 */ /* 0x000fc8000fffe0ff */
[----:B------:R-:W-:Y:S01]  /*0e80*/  UISETP.NE.AND UP0, UPT, UR5, URZ, UPT ;  /* 0x000000ff0500728c */ /* 0x000fe2000bf05270 */
[----:B------:R-:W-:Y:S01]  /*0e90*/  VIADD R25, R25, 0x8 ;  /* 0x0000000819197836 */ /* 0x000fe20000000000 */
[----:B------:R-:W-:Y:S01]  /*0ea0*/  UIADD3 UR4, UPT, UPT, UR4, 0x8, URZ ;  /* 0x0000000804047890 */ /* 0x000fe2000fffe0ff */
[----:B--2---:R-:W-:-:S08]  /*0eb0*/  DADD R8, -R8, R10 ;  /* 0x0000000008087229 */ /* 0x004fd0000000010a */
[C---:B------:R-:W-:Y:S02]  /*0ec0*/  DADD R22, R8.reuse, R12 ;  /* 0x0000000008167229 */ /* 0x040fe4000000000c */
[C---:B------:R-:W-:Y:S02]  /*0ed0*/  DADD R14, -R8.reuse, R16 ;  /* 0x00000000080e7229 */ /* 0x040fe40000000110 */
[----:B------:R-:W-:Y:S02]  /*0ee0*/  DSETP.GT.AND P0, PT, R8, RZ, PT ;  /* 0x000000ff0800722a */ /* 0x000fe40003f04000 */
[----:B---3--:R-:W-:-:S04]  /*0ef0*/  DADD R10, -R10, R20 ;  /* 0x000000000a0a7229 */ /* 0x008fc80000000114 */
[----:B------:R-:W-:Y:S02]  /*0f00*/  FSEL R8, R22, R12, P0 ;  /* 0x0000000c16087208 */ /* 0x000fe40000000000 */
[----:B------:R-:W-:Y:S02]  /*0f10*/  FSEL R9, R23, R13, P0 ;  /* 0x0000000d17097208 */ /* 0x000fe40000000000 */
[----:B0-----:R-:W-:Y:S02]  /*0f20*/  FSEL R6, R16, R14, P0 ;  /* 0x0000000e10067208 */ /* 0x001fe40000000000 */
[----:B------:R-:W-:Y:S02]  /*0f30*/  FSEL R7, R17, R15, P0 ;  /* 0x0000000f11077208 */ /* 0x000fe40000000000 */
[----:B------:R-:W-:-:S04]  /*0f40*/  DADD R14, R10, R8 ;  /* 0x000000000a0e7229 */ /* 0x000fc80000000008 */
[C---:B------:R-:W-:Y:S02]  /*0f50*/  DADD R12, -R10.reuse, R6 ;  /* 0x000000000a0c7229 */ /* 0x040fe40000000106 */
[----:B------:R-:W-:Y:S02]  /*0f60*/  DSETP.GT.AND P0, PT, R10, RZ, PT ;  /* 0x000000ff0a00722a */ /* 0x000fe40003f04000 */
[----:B----4-:R-:W-:-:S04]  /*0f70*/  DADD R20, -R20, R18 ;  /* 0x0000000014147229 */ /* 0x010fc80000000112 */
[----:B------:R-:W-:Y:S02]  /*0f80*/  FSEL R8, R14, R8, P0 ;  /* 0x000000080e087208 */ /* 0x000fe40000000000 */
[----:B------:R-:W-:Y:S02]  /*0f90*/  FSEL R9, R15, R9, P0 ;  /* 0x000000090f097208 */ /* 0x000fe40000000000 */
[----:B------:R-:W-:Y:S02]  /*0fa0*/  FSEL R12, R6, R12, P0 ;  /* 0x0000000c060c7208 */ /* 0x000fe40000000000 */
[----:B------:R-:W-:Y:S02]  /*0fb0*/  FSEL R13, R7, R13, P0 ;  /* 0x0000000d070d7208 */ /* 0x000fe40000000000 */
[----:B------:R-:W-:-:S04]  /*0fc0*/  DADD R6, R20, R8 ;  /* 0x0000000014067229 */ /* 0x000fc80000000008 */
[C---:B------:R-:W-:Y:S02]  /*0fd0*/  DADD R10, -R20.reuse, R12 ;  /* 0x00000000140a7229 */ /* 0x040fe4000000010c */
[----:B------:R-:W-:Y:S02]  /*0fe0*/  DSETP.GT.AND P0, PT, R20, RZ, PT ;  /* 0x000000ff1400722a */ /* 0x000fe40003f04000 */
[----:B------:R-:W-:-:S04]  /*0ff0*/  DADD R26, -R18, R26 ;  /* 0x00000000121a7229 */ /* 0x000fc8000000011a */
[----:B------:R-:W-:Y:S02]  /*1000*/  FSEL R14, R6, R8, P0 ;  /* 0x00000008060e7208 */ /* 0x000fe40000000000 */
[----:B------:R-:W-:Y:S02]  /*1010*/  FSEL R15, R7, R9, P0 ;  /* 0x00000009070f7208 */ /* 0x000fe40000000000 */
[----:B------:R-:W-:Y:S02]  /*1020*/  FSEL R10, R12, R10, P0 ;  /* 0x0000000a0c0a7208 */ /* 0x000fe40000000000 */
[----:B------:R-:W-:Y:S02]  /*1030*/  FSEL R11, R13, R11, P0 ;  /* 0x0000000b0d0b7208 */ /* 0x000fe40000000000 */
[----:B------:R-:W-:-:S04]  /*1040*/  DADD R6, R26, R14 ;  /* 0x000000001a067229 */ /* 0x000fc8000000000e */
[C---:B------:R-:W-:Y:S02]  /*1050*/  DADD R8, -R26.reuse, R10 ;  /* 0x000000001a087229 */ /* 0x040fe4000000010a */
[----:B------:R-:W-:-:S06]  /*1060*/  DSETP.GT.AND P0, PT, R26, RZ, PT ;  /* 0x000000ff1a00722a */ /* 0x000fcc0003f04000 */
[----:B------:R-:W-:Y:S02]  /*1070*/  FSEL R12, R6, R14, P0 ;  /* 0x0000000e060c7208 */ /* 0x000fe40000000000 */
[----:B------:R-:W-:Y:S02]  /*1080*/  FSEL R13, R7, R15, P0 ;  /* 0x0000000f070d7208 */ /* 0x000fe40000000000 */
[----:B------:R-:W-:Y:S02]  /*1090*/  FSEL R10, R10, R8, P0 ;  /* 0x000000080a0a7208 */ /* 0x000fe40000000000 */
[----:B------:R-:W-:Y:S01]  /*10a0*/  FSEL R11, R11, R9, P0 ;  /* 0x000000090b0b7208 */ /* 0x000fe20000000000 */
[----:B------:R-:W-:Y:S06]  /*10b0*/  BRA.U UP0, `(.L_x_14) ;  /* 0xfffffff900c47547 */ /* 0x000fec000b83ffff */
[----:B------:R-:W-:-:S12]  /*10c0*/  UIADD3 UR4, UPT, UPT, UR4, 0x1, URZ ;  /* 0x0000000104047890 */ /* 0x000fd8000fffe0ff */
.L_x_13:
[----:B------:R-:W-:-:S09]  /*10d0*/  UISETP.NE.AND UP0, UPT, UR7, URZ, UPT ;  /* 0x000000ff0700728c */ /* 0x000fd2000bf05270 */
[----:B------:R-:W-:Y:S05]  /*10e0*/  BRA.U !UP0, `(.L_x_12) ;  /* 0x0000000508647547 */ /* 0x000fea000b800000 */
[----:B------:R-:W-:Y:S02]  /*10f0*/  UISETP.GE.U32.AND UP0, UPT, UR7, 0x4, UPT ;  /* 0x000000040700788c */ /* 0x000fe4000bf06070 */
[----:B------:R-:W-:-:S04]  /*1100*/  ULOP3.LUT UR5, UR10, 0x3, URZ, 0xc0, !UPT ;  /* 0x000000030a057892 */ /* 0x000fc8000f8ec0ff */
[----:B------:R-:W-:-:S03]  /*1110*/  UISETP.NE.AND UP1, UPT, UR5, URZ, UPT ;  /* 0x000000ff0500728c */ /* 0x000fc6000bf25270 */
[----:B------:R-:W-:Y:S08]  /*1120*/  BRA.U !UP0, `(.L_x_15) ;  /* 0x0000000108ac7547 */ /* 0x000ff0000b800000 */
[----:B------:R-:W0:Y:S01]  /*1130*/  LDC.64 R16, c[0x0][0x380] ;  /* 0x0000e000ff107b82 */ /* 0x000e220000000a00 */
[----:B------:R-:W-:-:S04]  /*1140*/  VIADD R3, R24, UR4 ;  /* 0x0000000418037c36 */ /* 0x000fc80008000000 */
[----:B0-----:R-:W-:-:S05]  /*1150*/  IMAD.WIDE R16, R3, 0x8, R16 ;  /* 0x0000000803107825 */ /* 0x001fca00078e0210 */
[----:B------:R-:W2:Y:S04]  /*1160*/  LDG.E.64 R14, desc[UR8][R16.64] ;  /* 0x00000008100e7981 */ /* 0x000ea8000c1e1b00 */
[----:B------:R-:W2:Y:S04]  /*1170*/  LDG.E.64 R18, desc[UR8][R16.64+-0x8] ;  /* 0xfffff80810127981 */ /* 0x000ea8000c1e1b00 */
[----:B------:R-:W3:Y:S04]  /*1180*/  LDG.E.64 R2, desc[UR8][R16.64+0x8] ;  /* 0x0000080810027981 */ /* 0x000ee8000c1e1b00 */
[----:B------:R-:W4:Y:S04]  /*1190*/  LDG.E.64 R6, desc[UR8][R16.64+0x10] ;  /* 0x0000100810067981 */ /* 0x000f28000c1e1b00 */
[----:B------:R-:W5:Y:S01]  /*11a0*/  LDG.E.64 R8, desc[UR8][R16.64+0x18] ;  /* 0x0000180810087981 */ /* 0x000f62000c1e1b00 */
[----:B------:R-:W-:Y:S01]  /*11b0*/  UIADD3 UR4, UPT, UPT, UR4, 0x4, URZ ;  /* 0x0000000404047890 */ /* 0x000fe2000fffe0ff */
[----:B--2---:R-:W-:-:S02]  /*11c0*/  DADD R18, R14, -R18 ;  /* 0x000000000e127229 */ /* 0x004fc40000000812 */
[----:B---3--:R-:W-:-:S06]  /*11d0*/  DADD R14, -R14, R2 ;  /* 0x000000000e0e7229 */ /* 0x008fcc0000000102 */
[--C-:B------:R-:W-:Y:S02]  /*11e0*/  DADD R20, R12, R18.reuse ;  /* 0x000000000c147229 */ /* 0x100fe40000000012 */
[----:B------:R-:W-:Y:S02]  /*11f0*/  DADD R22, R10, -R18 ;  /* 0x000000000a167229 */ /* 0x000fe40000000812 */
[----:B------:R-:W-:Y:S02]  /*1200*/  DSETP.GT.AND P0, PT, R18, RZ, PT ;  /* 0x000000ff1200722a */ /* 0x000fe40003f04000 */
[----:B----4-:R-:W-:Y:S02]  /*1210*/  DADD R2, -R2, R6 ;  /* 0x0000000002027229 */ /* 0x010fe40000000106 */
[----:B-----5:R-:W-:Y:S02]  /*1220*/  DADD R8, -R6, R8 ;  /* 0x0000000006087229 */ /* 0x020fe40000000108 */
[----:B------:R-:W-:-:S02]  /*1230*/  FSEL R18, R20, R12, P0 ;  /* 0x0000000c14127208 */ /* 0x000fc40000000000 */
[----:B------:R-:W-:Y:S02]  /*1240*/  FSEL R19, R21, R13, P0 ;  /* 0x0000000d15137208 */ /* 0x000fe40000000000 */
[----:B------:R-:W-:Y:S02]  /*1250*/  FSEL R20, R10, R22, P0 ;  /* 0x000000160a147208 */ /* 0x000fe40000000000 */
[----:B------:R-:W-:Y:S01]  /*1260*/  FSEL R21, R11, R23, P0 ;  /* 0x000000170b157208 */ /* 0x000fe20000000000 */
[C---:B------:R-:W-:Y:S02]  /*1270*/  DSETP.GT.AND P0, PT, R14.reuse, RZ, PT ;  /* 0x000000ff0e00722a */ /* 0x040fe40003f04000 */
[----:B------:R-:W-:-:S03]  /*1280*/  DADD R10, R14, R18 ;  /* 0x000000000e0a7229 */ /* 0x000fc60000000012 */
[----:B------:R-:W-:-:S07]  /*1290*/  DADD R12, -R14, R20 ;  /* 0x000000000e0c7229 */ /* 0x000fce0000000114 */
[----:B------:R-:W-:Y:S02]  /*12a0*/  FSEL R14, R10, R18, P0 ;  /* 0x000000120a0e7208 */ /* 0x000fe40000000000 */
        /* <DEDUP_REMOVED lines=15> */
[----:B------:R-:W-:Y:S01]  /*13a0*/  FSEL R10, R12, R6, P0 ;  /* 0x000000060c0a7208 */ /* 0x000fe20000000000 */
[----:B------:R-:W-:Y:S01]  /*13b0*/  IMAD.MOV.U32 R12, RZ, RZ, R2 ;  /* 0x000000ffff0c7224 */ /* 0x000fe200078e0002 */
[----:B------:R-:W-:Y:S01]  /*13c0*/  FSEL R11, R13, R7, P0 ;  /* 0x000000070d0b7208 */ /* 0x000fe20000000000 */
[----:B------:R-:W-:-:S07]  /*13d0*/  IMAD.MOV.U32 R13, RZ, RZ, R3 ;  /* 0x000000ffff0d7224 */ /* 0x000fce00078e0003 */
.L_x_15:
[----:B------:R-:W-:Y:S05]  /*13e0*/  BRA.U !UP1, `(.L_x_12) ;  /* 0x0000000109a47547 */ /* 0x000fea000b800000 */
[----:B------:R-:W-:Y:S02]  /*13f0*/  UISETP.NE.AND UP0, UPT, UR5, 0x1, UPT ;  /* 0x000000010500788c */ /* 0x000fe4000bf05270 */
[----:B------:R-:W-:-:S04]  /*1400*/  ULOP3.LUT UR7, UR10, 0x1, URZ, 0xc0, !UPT ;  /* 0x000000010a077892 */ /* 0x000fc8000f8ec0ff */
[----:B------:R-:W-:-:S03]  /*1410*/  UISETP.NE.U32.AND UP1, UPT, UR7, 0x1, UPT ;  /* 0x000000010700788c */ /* 0x000fc6000bf25070 */
[----:B------:R-:W-:Y:S08]  /*1420*/  BRA.U !UP0, `(.L_x_16) ;  /* 0x00000001085c7547 */ /* 0x000ff0000b800000 */
[----:B------:R-:W0:Y:S01]  /*1430*/  LDC.64 R2, c[0x0][0x380] ;  /* 0x0000e000ff027b82 */ /* 0x000e220000000a00 */
[----:B------:R-:W-:-:S04]  /*1440*/  VIADD R7, R24, UR4 ;  /* 0x0000000418077c36 */ /* 0x000fc80008000000 */
[----:B0-----:R-:W-:-:S05]  /*1450*/  IMAD.WIDE R2, R7, 0x8, R2 ;  /* 0x0000000807027825 */ /* 0x001fca00078e0202 */
[----:B------:R-:W2:Y:S04]  /*1460*/  LDG.E.64 R6, desc[UR8][R2.64] ;  /* 0x0000000802067981 */ /* 0x000ea8000c1e1b00 */
[----:B------:R-:W2:Y:S04]  /*1470*/  LDG.E.64 R8, desc[UR8][R2.64+-0x8] ;  /* 0xfffff80802087981 */ /* 0x000ea8000c1e1b00 */
[----:B------:R-:W3:Y:S01]  /*1480*/  LDG.E.64 R18, desc[UR8][R2.64+0x8] ;  /* 0x0000080802127981 */ /* 0x000ee2000c1e1b00 */
[----:B------:R-:W-:Y:S01]  /*1490*/  UIADD3 UR4, UPT, UPT, UR4, 0x2, URZ ;  /* 0x0000000204047890 */ /* 0x000fe2000fffe0ff */
[----:B--2---:R-:W-:-:S02]  /*14a0*/  DADD R8, R6, -R8 ;  /* 0x0000000006087229 */ /* 0x004fc40000000808 */
[----:B---3--:R-:W-:-:S06]  /*14b0*/  DADD R18, -R6, R18 ;  /* 0x0000000006127229 */ /* 0x008fcc0000000112 */
[--C-:B------:R-:W-:Y:S02]  /*14c0*/  DADD R14, R12, R8.reuse ;  /* 0x000000000c0e7229 */ /* 0x100fe40000000008 */
[----:B------:R-:W-:Y:S02]  /*14d0*/  DADD R16, R10, -R8 ;  /* 0x000000000a107229 */ /* 0x000fe40000000808 */
[----:B------:R-:W-:-:S06]  /*14e0*/  DSETP.GT.AND P0, PT, R8, RZ, PT ;  /* 0x000000ff0800722a */ /* 0x000fcc0003f04000 */
        /* <DEDUP_REMOVED lines=10> */
[----:B------:R-:W-:-:S07]  /*1590*/  FSEL R11, R11, R3, P0 ;  /* 0x000000030b0b7208 */ /* 0x000fce0000000000 */
.L_x_16:
[----:B------:R-:W-:Y:S05]  /*15a0*/  BRA.U UP1, `(.L_x_12) ;  /* 0x0000000101347547 */ /* 0x000fea000b800000 */
[----:B------:R-:W0:Y:S01]  /*15b0*/  LDC.64 R2, c[0x0][0x380] ;  /* 0x0000e000ff027b82 */ /* 0x000e220000000a00 */
[----:B------:R-:W-:-:S04]  /*15c0*/  VIADD R7, R24, UR4 ;  /* 0x0000000418077c36 */ /* 0x000fc80008000000 */
[----:B0-----:R-:W-:-:S05]  /*15d0*/  IMAD.WIDE R2, R7, 0x8, R2 ;  /* 0x0000000807027825 */ /* 0x001fca00078e0202 */
[----:B------:R-:W2:Y:S04]  /*15e0*/  LDG.E.64 R6, desc[UR8][R2.64] ;  /* 0x0000000802067981 */ /* 0x000ea8000c1e1b00 */
[----:B------:R-:W2:Y:S02]  /*15f0*/  LDG.E.64 R8, desc[UR8][R2.64+-0x8] ;  /* 0xfffff80802087981 */ /* 0x000ea4000c1e1b00 */
[----:B--2---:R-:W-:-:S08]  /*1600*/  DADD R6, R6, -R8 ;  /* 0x0000000006067229 */ /* 0x004fd00000000808 */
[--C-:B------:R-:W-:Y:S02]  /*1610*/  DADD R8, R12, R6.reuse ;  /* 0x000000000c087229 */ /* 0x100fe40000000006 */
[----:B------:R-:W-:Y:S02]  /*1620*/  DADD R14, R10, -R6 ;  /* 0x000000000a0e7229 */ /* 0x000fe40000000806 */
[----:B------:R-:W-:-:S06]  /*1630*/  DSETP.GT.AND P0, PT, R6, RZ, PT ;  /* 0x000000ff0600722a */ /* 0x000fcc0003f04000 */
[----:B------:R-:W-:Y:S02]  /*1640*/  FSEL R12, R8, R12, P0 ;  /* 0x0000000c080c7208 */ /* 0x000fe40000000000 */
[----:B------:R-:W-:Y:S02]  /*1650*/  FSEL R13, R9, R13, P0 ;  /* 0x0000000d090d7208 */ /* 0x000fe40000000000 */
[----:B------:R-:W-:Y:S02]  /*1660*/  FSEL R10, R10, R14, P0 ;  /* 0x0000000e0a0a7208 */ /* 0x000fe40000000000 */
[----:B------:R-:W-:-:S07]  /*1670*/  FSEL R11, R11, R15, P0 ;  /* 0x0000000f0b0b7208 */ /* 0x000fce0000000000 */
.L_x_12:
[----:B------:R-:W-:-:S14]  /*1680*/  DSETP.GT.AND P0, PT, R10, RZ, PT ;  /* 0x000000ff0a00722a */ /* 0x000fdc0003f04000 */
[----:B------:R-:W-:Y:S05]  /*1690*/  @!P0 BRA `(.L_x_17) ;  /* 0x0000000000b88947 */ /* 0x000fea0003800000 */
[----:B------:R-:W0:Y:S01]  /*16a0*/  MUFU.RCP64H R3, R11 ;  /* 0x0000000b00037308 */ /* 0x000e220000001800 */
[----:B------:R-:W-:Y:S01]  /*16b0*/  IMAD.MOV.U32 R2, RZ, RZ, 0x1 ;  /* 0x00000001ff027424 */ /* 0x000fe200078e00ff */
[----:B------:R-:W-:Y:S01]  /*16c0*/  FSETP.GEU.AND P1, PT, |R13|, 6.5827683646048100446e-37, PT ;  /* 0x036000000d00780b */ /* 0x000fe20003f2e200 */
[----:B------:R-:W-:Y:S04]  /*16d0*/  BSSY.RECONVERGENT B1, `(.L_x_18) ;  /* 0x0000010000017945 */ /* 0x000fe80003800200 */
[----:B0-----:R-:W-:-:S08]  /*16e0*/  DFMA R6, R2, -R10, 1 ;  /* 0x3ff000000206742b */ /* 0x001fd0000000080a */
[----:B------:R-:W-:-:S08]  /*16f0*/  DFMA R6, R6, R6, R6 ;  /* 0x000000060606722b */ /* 0x000fd00000000006 */
[----:B------:R-:W-:-:S08]  /*1700*/  DFMA R6, R2, R6, R2 ;  /* 0x000000060206722b */ /* 0x000fd00000000002 */
[----:B------:R-:W-:-:S08]  /*1710*/  DFMA R2, R6, -R10, 1 ;  /* 0x3ff000000602742b */ /* 0x000fd0000000080a */
[----:B------:R-:W-:-:S08]  /*1720*/  DFMA R2, R6, R2, R6 ;  /* 0x000000020602722b */ /* 0x000fd00000000006 */
[----:B------:R-:W-:-:S08]  /*1730*/  DMUL R6, R2, R12 ;  /* 0x0000000c02067228 */ /* 0x000fd00000000000 */
[----:B------:R-:W-:-:S08]  /*1740*/  DFMA R8, R6, -R10, R12 ;  /* 0x8000000a0608722b */ /* 0x000fd0000000000c */
[----:B------:R-:W-:-:S10]  /*1750*/  DFMA R2, R2, R8, R6 ;  /* 0x000000080202722b */ /* 0x000fd40000000006 */
[----:B------:R-:W-:-:S05]  /*1760*/  FFMA R6, RZ, R11, R3 ;  /* 0x0000000bff067223 */ /* 0x000fca0000000003 */
[----:B------:R-:W-:-:S13]  /*1770*/  FSETP.GT.AND P0, PT, |R6|, 1.469367938527859385e-39, PT ;  /* 0x001000000600780b */ /* 0x000fda0003f04200 */
[----:B------:R-:W-:Y:S05]  /*1780*/  @P0 BRA P1, `(.L_x_19) ;  /* 0x0000000000100947 */ /* 0x000fea0000800000 */
[----:B------:R-:W-:Y:S01]  /*1790*/  IMAD.MOV.U32 R2, RZ, RZ, R12 ;  /* 0x000000ffff027224 */ /* 0x000fe200078e000c */
[----:B------:R-:W-:Y:S01]  /*17a0*/  MOV R12, 0x17d0 ;  /* 0x000017d0000c7802 */ /* 0x000fe20000000f00 */
[----:B------:R-:W-:-:S07]  /*17b0*/  IMAD.MOV.U32 R9, RZ, RZ, R11 ;  /* 0x000000ffff097224 */ /* 0x000fce00078e000b */
[----:B------:R-:W-:Y:S05]  /*17c0*/  CALL.REL.NOINC `($__internal_0_$__cuda_sm20_div_rn_f64_full) ;  /* 0x0000000c00947944 */ /* 0x000fea0003c00000 */
.L_x_19:
[----:B------:R-:W-:Y:S05]  /*17d0*/  BSYNC.RECONVERGENT B1 ;  /* 0x0000000000017941 */ /* 0x000fea0003800200 */
.L_x_18:
[----:B------:R-:W-:Y:S01]  /*17e0*/  DADD R10, R2, 1 ;  /* 0x3ff00000020a7429 */ /* 0x000fe20000000000 */
[----:B------:R-:W-:Y:S01]  /*17f0*/  BSSY.RECONVERGENT B1, `(.L_x_20) ;  /* 0x0000013000017945 */ /* 0x000fe20003800200 */
[----:B------:R-:W-:-:S04]  /*1800*/  IMAD.MOV.U32 R2, RZ, RZ, 0x1 ;  /* 0x00000001ff027424 */ /* 0x000fc800078e00ff */
[----:B------:R-:W0:Y:S02]  /*1810*/  MUFU.RCP64H R3, R11 ;  /* 0x0000000b00037308 */ /* 0x000e240000001800 */
[----:B0-----:R-:W-:-:S08]  /*1820*/  DFMA R6, -R10, R2, 1 ;  /* 0x3ff000000a06742b */ /* 0x001fd00000000102 */
[----:B------:R-:W-:-:S08]  /*1830*/  DFMA R6, R6, R6, R6 ;  /* 0x000000060606722b */ /* 0x000fd00000000006 */
[----:B------:R-:W-:-:S08]  /*1840*/  DFMA R6, R2, R6, R2 ;  /* 0x000000060206722b */ /* 0x000fd00000000002 */
[----:B------:R-:W-:-:S08]  /*1850*/  DFMA R2, -R10, R6, 1 ;  /* 0x3ff000000a02742b */ /* 0x000fd00000000106 */
[----:B------:R-:W-:-:S08]  /*1860*/  DFMA R2, R6, R2, R6 ;  /* 0x000000020602722b */ /* 0x000fd00000000006 */
[----:B------:R-:W-:-:S08]  /*1870*/  DMUL R6, R2, 100 ;  /* 0x4059000002067828 */ /* 0x000fd00000000000 */
[----:B------:R-:W-:-:S08]  /*1880*/  DFMA R8, -R10, R6, 100 ;  /* 0x405900000a08742b */ /* 0x000fd00000000106 */
[----:B------:R-:W-:-:S10]  /*1890*/  DFMA R2, R2, R8, R6 ;  /* 0x000000080202722b */ /* 0x000fd40000000006 */
[----:B------:R-:W-:-:S05]  /*18a0*/  FFMA R6, RZ, R11, R3 ;  /* 0x0000000bff067223 */ /* 0x000fca0000000003 */
[----:B------:R-:W-:-:S13]  /*18b0*/  FSETP.GT.AND P0, PT, |R6|, 1.469367938527859385e-39, PT ;  /* 0x001000000600780b */ /* 0x000fda0003f04200 */
[----:B------:R-:W-:Y:S05]  /*18c0*/  @P0 BRA `(.L_x_21) ;  /* 0x0000000000140947 */ /* 0x000fea0003800000 */
[----:B------:R-:W-:Y:S01]  /*18d0*/  IMAD.MOV.U32 R9, RZ, RZ, R11 ;  /* 0x000000ffff097224 */ /* 0x000fe200078e000b */
[----:B------:R-:W-:Y:S01]  /*18e0*/  MOV R12, 0x1920 ;  /* 0x00001920000c7802 */ /* 0x000fe20000000f00 */
[----:B------:R-:W-:Y:S02]  /*18f0*/  IMAD.MOV.U32 R2, RZ, RZ, RZ ;  /* 0x000000ffff027224 */ /* 0x000fe400078e00ff */
[----:B------:R-:W-:-:S07]  /*1900*/  IMAD.MOV.U32 R13, RZ, RZ, 0x40590000 ;  /* 0x40590000ff0d7424 */ /* 0x000fce00078e00ff */
[----:B------:R-:W-:Y:S05]  /*1910*/  CALL.REL.NOINC `($__internal_0_$__cuda_sm20_div_rn_f64_full) ;  /* 0x0000000c00407944 */ /* 0x000fea0003c00000 */
.L_x_21:
[----:B------:R-:W-:Y:S05]  /*1920*/  BSYNC.RECONVERGENT B1 ;  /* 0x0000000000017941 */ /* 0x000fea0003800200 */
.L_x_20:
[----:B------:R-:W0:Y:S01]  /*1930*/  LDC.64 R6, c[0x0][0x398] ;  /* 0x0000e600ff067b82 */ /* 0x000e220000000a00 */
[----:B------:R-:W-:Y:S01]  /*1940*/  DADD R2, -R2, 100 ;  /* 0x4059000002027429 */ /* 0x000fe20000000100 */
[----:B0-----:R-:W-:-:S06]  /*1950*/  IMAD.WIDE R6, R0, 0x8, R6 ;  /* 0x0000000800067825 */ /* 0x001fcc00078e0206 */
[----:B------:R0:W-:Y:S01]  /*1960*/  STG.E.64 desc[UR8][R6.64], R2 ;  /* 0x0000000206007986 */ /* 0x0001e2000c101b08 */
[----:B------:R-:W-:Y:S05]  /*1970*/  BRA `(.L_x_11) ;  /* 0x0000000000147947 */ /* 0x000fea0003800000 */
.L_x_17:
[----:B------:R-:W0:Y:S01]  /*1980*/  LDC.64 R6, c[0x0][0x398] ;  /* 0x0000e600ff067b82 */ /* 0x000e220000000a00 */
[----:B------:R-:W-:Y:S02]  /*1990*/  IMAD.MOV.U32 R2, RZ, RZ, 0x0 ;  /* 0x00000000ff027424 */ /* 0x000fe400078e00ff */
[----:B------:R-:W-:Y:S02]  /*19a0*/  IMAD.MOV.U32 R3, RZ, RZ, 0x40590000 ;  /* 0x40590000ff037424 */ /* 0x000fe400078e00ff */
[----:B0-----:R-:W-:-:S05]  /*19b0*/  IMAD.WIDE R6, R0, 0x8, R6 ;  /* 0x0000000800067825 */ /* 0x001fca00078e0206 */
[----:B------:R1:W-:Y:S02]  /*19c0*/  STG.E.64 desc[UR8][R6.64], R2 ;  /* 0x0000000206007986 */ /* 0x0003e4000c101b08 */
.L_x_11:
[----:B------:R-:W-:Y:S05]  /*19d0*/  BSYNC.RECONVERGENT B0 ;  /* 0x0000000000007941 */ /* 0x000fea0003800200 */
.L_x_10:
[----:B------:R-:W-:-:S13]  /*19e0*/  ISETP.GE.AND P0, PT, R0, UR6, PT ;  /* 0x0000000600007c0c */ /* 0x000fda000bf06270 */
[----:B------:R-:W-:Y:S05]  /*19f0*/  @!P0 EXIT ;  /* 0x000000000000894d */ /* 0x000fea0003800000 */
[----:B------:R-:W5:Y:S01]  /*1a00*/  LDG.E.64 R4, desc[UR8][R4.64] ;  /* 0x0000000804047981 */ /* 0x000f62000c1e1b00 */
[----:B------:R-:W2:Y:S01]  /*1a10*/  LDCU UR5, c[0x0][0x3b4] ;  /* 0x00007680ff0577ac */ /* 0x000ea20008000800 */
[----:B------:R-:W-:Y:S01]  /*1a20*/  CS2R R12, SRZ ;  /* 0x00000000000c7805 */ /* 0x000fe2000001ff00 */
[----:B--2---:R-:W-:-:S09]  /*1a30*/  UISETP.GE.AND UP0, UPT, UR5, 0x1, UPT ;  /* 0x000000010500788c */ /* 0x004fd2000bf06270 */
[----:B------:R-:W-:Y:S05]  /*1a40*/  BRA.U !UP0, `(.L_x_22) ;  /* 0x0000000908207547 */ /* 0x000fea000b800000 */
[----:B------:R-:W-:Y:S01]  /*1a50*/  UISETP.GE.U32.AND UP1, UPT, UR5, 0x10, UPT ;  /* 0x000000100500788c */ /* 0x000fe2000bf26070 */
[----:B------:R-:W-:Y:S01]  /*1a60*/  IMAD.MOV.U32 R17, RZ, RZ, RZ ;  /* 0x000000ffff117224 */ /* 0x000fe200078e00ff */
[----:B------:R-:W-:Y:S01]  /*1a70*/  ULOP3.LUT UR6, UR5, 0xf, URZ, 0xc0, !UPT ;  /* 0x0000000f05067892 */ /* 0x000fe2000f8ec0ff */
[----:B------:R-:W-:-:S03]  /*1a80*/  CS2R R12, SRZ ;  /* 0x00000000000c7805 */ /* 0x000fc6000001ff00 */
[----:B------:R-:W-:-:S03]  /*1a90*/  UISETP.NE.AND UP0, UPT, UR6, URZ, UPT ;  /* 0x000000ff0600728c */ /* 0x000fc6000bf05270 */
[----:B------:R-:W-:Y:S08]  /*1aa0*/  BRA.U !UP1, `(.L_x_23) ;  /* 0x0000000109f47547 */ /* 0x000ff0000b800000 */
[----:B01----:R-:W0:Y:S01]  /*1ab0*/  LDC.64 R2, c[0x0][0x380] ;  /* 0x0000e000ff027b82 */ /* 0x003e220000000a00 */
[----:B------:R-:W-:Y:S01]  /*1ac0*/  ULOP3.LUT UR7, UR5, 0x7ffffff0, URZ, 0xc0, !UPT ;  /* 0x7ffffff005077892 */ /* 0x000fe2000f8ec0ff */
[----:B------:R-:W-:-:S03]  /*1ad0*/  CS2R R12, SRZ ;  /* 0x00000000000c7805 */ /* 0x000fc6000001ff00 */
[----:B------:R-:W-:Y:S02]  /*1ae0*/  UIADD3 UR4, UPT, UPT, -UR7, URZ, URZ ;  /* 0x000000ff07047290 */ /* 0x000fe4000fffe1ff */
[----:B------:R-:W-:Y:S02]  /*1af0*/  IMAD.U32 R17, RZ, RZ, UR7 ;  /* 0x00000007ff117e24 */ /* 0x000fe4000f8e00ff */
[----:B0-----:R-:W-:-:S03]  /*1b00*/  IMAD.WIDE R2, R0, 0x8, R2 ;  /* 0x0000000800027825 */ /* 0x001fc600078e0202 */
[----:B------:R-:W-:-:S04]  /*1b10*/  IADD3 R2, P0, PT, R2, -0x38, RZ ;  /* 0xffffffc802027810 */ /* 0x000fc80007f1e0ff */
[----:B------:R-:W-:-:S09]  /*1b20*/  IADD3.X R3, PT, PT, R3, -0x1, RZ, P0, !PT ;  /* 0xffffffff03037810 */ /* 0x000fd200007fe4ff */
.L_x_24:
[----:B------:R-:W2:Y:S04]  /*1b30*/  LDG.E.64 R14, desc[UR8][R2.64+0x38] ;  /* 0x00003808020e7981 */ /* 0x000ea8000c1e1b00 */
[----:B------:R-:W3:Y:S04]  /*1b40*/  LDG.E.64 R24, desc[UR8][R2.64+0x30] ;  /* 0x0000300802187981 */ /* 0x000ee8000c1e1b00 */
[----:B------:R-:W4:Y:S04]  /*1b50*/  LDG.E.64 R18, desc[UR8][R2.64+0x28] ;  /* 0x0000280802127981 */ /* 0x000f28000c1e1b00 */
[----:B------:R-:W4:Y:S04]  /*1b60*/  LDG.E.64 R20, desc[UR8][R2.64+0x20] ;  /* 0x0000200802147981 */ /* 0x000f28000c1e1b00 */
[----:B------:R-:W4:Y:S04]  /*1b70*/  LDG.E.64 R22, desc[UR8][R2.64+0x18] ;  /* 0x0000180802167981 */ /* 0x000f28000c1e1b00 */
[----:B------:R-:W4:Y:S04]  /*1b80*/  LDG.E.64 R8, desc[UR8][R2.64+0x10] ;  /* 0x0000100802087981 */ /* 0x000f28000c1e1b00 */
[----:B------:R-:W4:Y:S04]  /*1b90*/  LDG.E.64 R10, desc[UR8][R2.64+0x8] ;  /* 0x00000808020a7981 */ /* 0x000f28000c1e1b00 */
[----:B------:R-:W4:Y:S01]  /*1ba0*/  LDG.E.64 R6, desc[UR8][R2.64] ;  /* 0x0000000802067981 */ /* 0x000f22000c1e1b00 */
[----:B--2--5:R-:W-:-:S03]  /*1bb0*/  DADD R26, -R4, R14 ;  /* 0x00000000041a7229 */ /* 0x024fc6000000010e */
[----:B------:R-:W2:Y:S01]  /*1bc0*/  LDG.E.64 R14, desc[UR8][R2.64+-0x8] ;  /* 0xfffff808020e7981 */ /* 0x000ea2000c1e1b00 */
[----:B---3--:R-:W-:-:S04]  /*1bd0*/  DADD R24, -R4, R24 ;  /* 0x0000000004187229 */ /* 0x008fc80000000118 */
[----:B------:R-:W-:Y:S01]  /*1be0*/  DFMA R26, R26, R26, R12 ;  /* 0x0000001a1a1a722b */ /* 0x000fe2000000000c */
[----:B------:R-:W3:Y:S07]  /*1bf0*/  LDG.E.64 R12, desc[UR8][R2.64+-0x10] ;  /* 0xfffff008020c7981 */ /* 0x000eee000c1e1b00 */
[----:B------:R-:W-:Y:S02]  /*1c00*/  DFMA R26, R24, R24, R26 ;  /* 0x00000018181a722b */ /* 0x000fe4000000001a */
[----:B----4-:R-:W-:Y:S01]  /*1c10*/  DADD R24, -R4, R18 ;  /* 0x0000000004187229 */ /* 0x010fe20000000112 */
[----:B------:R-:W4:Y:S07]  /*1c20*/  LDG.E.64 R18, desc[UR8][R2.64+-0x18] ;  /* 0xffffe80802127981 */ /* 0x000f2e000c1e1b00 */
[----:B------:R-:W-:-:S02]  /*1c30*/  DFMA R26, R24, R24, R26 ;  /* 0x00000018181a722b */ /* 0x000fc4000000001a */
[----:B------:R-:W-:Y:S01]  /*1c40*/  DADD R24, -R4, R20 ;  /* 0x0000000004187229 */ /* 0x000fe20000000114 */
[----:B------:R-:W4:Y:S07]  /*1c50*/  LDG.E.64 R20, desc[UR8][R2.64+-0x20] ;  /* 0xffffe00802147981 */ /* 0x000f2e000c1e1b00 */
[----:B------:R-:W-:Y:S02]  /*1c60*/  DFMA R26, R24, R24, R26 ;  /* 0x00000018181a722b */ /* 0x000fe4000000001a */
[----:B------:R-:W-:Y:S01]  /*1c70*/  DADD R24, -R4, R22 ;  /* 0x0000000004187229 */ /* 0x000fe20000000116 */
        /* <DEDUP_REMOVED lines=8> */
[----:B------:R0:W4:Y:S01]  /*1d00*/  LDG.E.64 R24, desc[UR8][R2.64+-0x40] ;  /* 0xffffc00802187981 */ /* 0x000122000c1e1b00 */
[----:B------:R-:W-:Y:S01]  /*1d10*/  DADD R6, -R4, R6 ;  /* 0x0000000004067229 */ /* 0x000fe20000000106 */
[----:B------:R-:W-:-:S04]  /*1d20*/  UIADD3 UR4, UPT, UPT, UR4, 0x10, URZ ;  /* 0x0000001004047890 */ /* 0x000fc8000fffe0ff */
[----:B------:R-:W-:-:S03]  /*1d30*/  UISETP.NE.AND UP1, UPT, UR4, URZ, UPT ;  /* 0x000000ff0400728c */ /* 0x000fc6000bf25270 */
[----:B------:R-:W-:Y:S01]  /*1d40*/  DFMA R26, R6, R6, R26 ;  /* 0x00000006061a722b */ /* 0x000fe2000000001a */
[----:B0-----:R-:W-:-:S04]  /*1d50*/  IADD3 R2, P0, PT, R2, -0x80, RZ ;  /* 0xffffff8002027810 */ /* 0x001fc80007f1e0ff */
[----:B------:R-:W-:Y:S01]  /*1d60*/  IADD3.X R3, PT, PT, R3, -0x1, RZ, P0, !PT ;  /* 0xffffffff03037810 */ /* 0x000fe200007fe4ff */
[----:B--2---:R-:W-:-:S08]  /*1d70*/  DADD R14, -R4, R14 ;  /* 0x00000000040e7229 */ /* 0x004fd0000000010e */
[----:B------:R-:W-:Y:S02]  /*1d80*/  DFMA R26, R14, R14, R26 ;  /* 0x0000000e0e1a722b */ /* 0x000fe4000000001a */
[----:B---3--:R-:W-:-:S08]  /*1d90*/  DADD R12, -R4, R12 ;  /* 0x00000000040c7229 */ /* 0x008fd0000000010c */
[----:B------:R-:W-:Y:S02]  /*1da0*/  DFMA R26, R12, R12, R26 ;  /* 0x0000000c0c1a722b */ /* 0x000fe4000000001a */
[----:B----4-:R-:W-:-:S08]  /*1db0*/  DADD R18, -R4, R18 ;  /* 0x0000000004127229 */ /* 0x010fd00000000112 */
[----:B------:R-:W-:Y:S02]  /*1dc0*/  DFMA R26, R18, R18, R26 ;  /* 0x00000012121a722b */ /* 0x000fe4000000001a */
[----:B------:R-:W-:-:S08]  /*1dd0*/  DADD R20, -R4, R20 ;  /* 0x0000000004147229 */ /* 0x000fd00000000114 */
[----:B------:R-:W-:Y:S02]  /*1de0*/  DFMA R26, R20, R20, R26 ;  /* 0x00000014141a722b */ /* 0x000fe4000000001a */
[----:B------:R-:W-:-:S08]  /*1df0*/  DADD R22, -R4, R22 ;  /* 0x0000000004167229 */ /* 0x000fd00000000116 */
[----:B------:R-:W-:Y:S02]  /*1e00*/  DFMA R26, R22, R22, R26 ;  /* 0x00000016161a722b */ /* 0x000fe4000000001a */
[C---:B------:R-:W-:Y:S02]  /*1e10*/  DADD R8, -R4.reuse, R8 ;  /* 0x0000000004087229 */ /* 0x040fe40000000108 */
[----:B------:R-:W-:-:S06]  /*1e20*/  DADD R10, -R4, R10 ;  /* 0x00000000040a7229 */ /* 0x000fcc000000010a */
[----:B------:R-:W-:Y:S02]  /*1e30*/  DFMA R26, R8, R8, R26 ;  /* 0x00000008081a722b */ /* 0x000fe4000000001a */
[----:B------:R-:W-:-:S06]  /*1e40*/  DADD R24, -R4, R24 ;  /* 0x0000000004187229 */ /* 0x000fcc0000000118 */
[----:B------:R-:W-:-:S08]  /*1e50*/  DFMA R26, R10, R10, R26 ;  /* 0x0000000a0a1a722b */ /* 0x000fd0000000001a */
[----:B------:R-:W-:Y:S01]  /*1e60*/  DFMA R12, R24, R24, R26 ;  /* 0x00000018180c722b */ /* 0x000fe2000000001a */
[----:B------:R-:W-:Y:S10]  /*1e70*/  BRA.U UP1, `(.L_x_24) ;  /* 0xfffffffd012c7547 */ /* 0x000ff4000b83ffff */
.L_x_23:
[----:B------:R-:W-:Y:S05]  /*1e80*/  BRA.U !UP0, `(.L_x_22) ;  /* 0x0000000508107547 */ /* 0x000fea000b800000 */
[----:B------:R-:W-:Y:S02]  /*1e90*/  UISETP.GE.U32.AND UP0, UPT, UR6, 0x8, UPT ;  /* 0x000000080600788c */ /* 0x000fe4000bf06070 */
[----:B------:R-:W-:-:S04]  /*1ea0*/  ULOP3.LUT UR7, UR5, 0x7, URZ, 0xc0, !UPT ;  /* 0x0000000705077892 */ /* 0x000fc8000f8ec0ff */
[----:B------:R-:W-:-:S03]  /*1eb0*/  UISETP.NE.AND UP1, UPT, UR7, URZ, UPT ;  /* 0x000000ff0700728c */ /* 0x000fc6000bf25270 */
[----:B------:R-:W-:Y:S08]  /*1ec0*/  BRA.U !UP0, `(.L_x_25) ;  /* 0x0000000108707547 */ /* 0x000ff0000b800000 */
[----:B------:R-:W2:Y:S01]  /*1ed0*/  LDC.64 R22, c[0x0][0x380] ;  /* 0x0000e000ff167b82 */ /* 0x000ea20000000a00 */
[----:B01----:R-:W-:-:S04]  /*1ee0*/  IMAD.IADD R3, R0, 0x1, -R17 ;  /* 0x0000000100037824 */ /* 0x003fc800078e0a11 */
[----:B--2---:R-:W-:-:S05]  /*1ef0*/  IMAD.WIDE R22, R3, 0x8, R22 ;  /* 0x0000000803167825 */ /* 0x004fca00078e0216 */
        /* <DEDUP_REMOVED lines=8> */
[----:B------:R-:W-:Y:S01]  /*1f80*/  VIADD R17, R17, 0x8 ;  /* 0x0000000811117836 */ /* 0x000fe20000000000 */
[----:B--2--5:R-:W-:-:S02]  /*1f90*/  DADD R24, -R4, R24 ;  /* 0x0000000004187229 */ /* 0x024fc40000000118 */
[----:B---3--:R-:W-:-:S06]  /*1fa0*/  DADD R18, -R4, R18 ;  /* 0x0000000004127229 */ /* 0x008fcc0000000112 */
[----:B------:R-:W-:Y:S02]  /*1fb0*/  DFMA R12, R24, R24, R12 ;  /* 0x00000018180c722b */ /* 0x000fe4000000000c */
[C---:B----4-:R-:W-:Y:S02]  /*1fc0*/  DADD R14, -R4.reuse, R14 ;  /* 0x00000000040e7229 */ /* 0x050fe4000000010e */
[----:B------:R-:W-:-:S04]  /*1fd0*/  DADD R10, -R4, R10 ;  /* 0x00000000040a7229 */ /* 0x000fc8000000010a */
[----:B------:R-:W-:Y:S02]  /*1fe0*/  DFMA R12, R18, R18, R12 ;  /* 0x00000012120c722b */ /* 0x000fe4000000000c */
[C---:B------:R-:W-:Y:S02]  /*1ff0*/  DADD R8, -R4.reuse, R8 ;  /* 0x0000000004087229 */ /* 0x040fe40000000108 */
[----:B------:R-:W-:-:S04]  /*2000*/  DADD R2, -R4, R2 ;  /* 0x0000000004027229 */ /* 0x000fc80000000102 */
[----:B------:R-:W-:Y:S02]  /*2010*/  DFMA R12, R14, R14, R12 ;  /* 0x0000000e0e0c722b */ /* 0x000fe4000000000c */
[C---:B------:R-:W-:Y:S02]  /*2020*/  DADD R6, -R4.reuse, R6 ;  /* 0x0000000004067229 */ /* 0x040fe40000000106 */
[----:B------:R-:W-:-:S04]  /*2030*/  DADD R20, -R4, R20 ;  /* 0x0000000004147229 */ /* 0x000fc80000000114 */
[----:B------:R-:W-:-:S08]  /*2040*/  DFMA R12, R10, R10, R12 ;  /* 0x0000000a0a0c722b */ /* 0x000fd0000000000c */
[----:B------:R-:W-:-:S08]  /*2050*/  DFMA R12, R8, R8, R12 ;  /* 0x00000008080c722b */ /* 0x000fd0000000000c */
[----:B------:R-:W-:-:S08]  /*2060*/  DFMA R12, R2, R2, R12 ;  /* 0x00000002020c722b */ /* 0x000fd0000000000c */
[----:B------:R-:W-:-:S08]  /*2070*/  DFMA R12, R6, R6, R12 ;  /* 0x00000006060c722b */ /* 0x000fd0000000000c */
[----:B------:R-:W-:-:S11]  /*2080*/  DFMA R12, R20, R20, R12 ;  /* 0x00000014140c722b */ /* 0x000fd6000000000c */
.L_x_25:
[----:B------:R-:W-:Y:S05]  /*2090*/  BRA.U !UP1, `(.L_x_22) ;  /* 0x00000001098c7547 */ /* 0x000fea000b800000 */
[----:B------:R-:W-:Y:S02]  /*20a0*/  UISETP.GE.U32.AND UP0, UPT, UR7, 0x4, UPT ;  /* 0x000000040700788c */ /* 0x000fe4000bf06070 */
[----:B------:R-:W-:-:S04]  /*20b0*/  ULOP3.LUT UR4, UR5, 0x3, URZ, 0xc0, !UPT ;  /* 0x0000000305047892 */ /* 0x000fc8000f8ec0ff */
[----:B------:R-:W-:-:S03]  /*20c0*/  UISETP.NE.AND UP1, UPT, UR4, URZ, UPT ;  /* 0x000000ff0400728c */ /* 0x000fc6000bf25270 */
[----:B------:R-:W-:Y:S08]  /*20d0*/  BRA.U !UP0, `(.L_x_26) ;  /* 0x0000000108407547 */ /* 0x000ff0000b800000 */
[----:B01----:R-:W0:Y:S01]  /*20e0*/  LDC.64 R2, c[0x0][0x380] ;  /* 0x0000e000ff027b82 */ /* 0x003e220000000a00 */
[----:B------:R-:W-:-:S04]  /*20f0*/  IMAD.IADD R7, R0, 0x1, -R17 ;  /* 0x0000000100077824 */ /* 0x000fc800078e0a11 */
[----:B0-----:R-:W-:-:S05]  /*2100*/  IMAD.WIDE R2, R7, 0x8, R2 ;  /* 0x0000000807027825 */ /* 0x001fca00078e0202 */
[----:B------:R-:W2:Y:S04]  /*2110*/  LDG.E.64 R6, desc[UR8][R2.64] ;  /* 0x0000000802067981 */ /* 0x000ea8000c1e1b00 */
[----:B------:R-:W3:Y:S04]  /*2120*/  LDG.E.64 R8, desc[UR8][R2.64+-0x8] ;  /* 0xfffff80802087981 */ /* 0x000ee8000c1e1b00 */
        /* <DEDUP_REMOVED lines=8> */
[----:B------:R-:W-:-:S08]  /*21b0*/  DFMA R6, R8, R8, R6 ;  /* 0x000000080806722b */ /* 0x000fd00000000006 */
[----:B------:R-:W-:-:S08]  /*21c0*/  DFMA R6, R10, R10, R6 ;  /* 0x0000000a0a06722b */ /* 0x000fd00000000006 */
[----:B------:R-:W-:-:S11]  /*21d0*/  DFMA R12, R14, R14, R6 ;  /* 0x0000000e0e0c722b */ /* 0x000fd60000000006 */
.L_x_26:
[----:B------:R-:W-:Y:S05]  /*21e0*/  BRA.U !UP1, `(.L_x_22) ;  /* 0x0000000109387547 */ /* 0x000fea000b800000 */
[----:B------:R-:W2:Y:S01]  /*21f0*/  LDCU.64 UR6, c[0x0][0x380] ;  /* 0x00007000ff0677ac */ /* 0x000ea20008000a00 */
[----:B01----:R-:W-:Y:S01]  /*2200*/  IMAD.WIDE.U32 R2, R17, 0x8, RZ ;  /* 0x0000000811027825 */ /* 0x003fe200078e00ff */
[----:B------:R-:W-:-:S03]  /*2210*/  UIADD3 UR4, UPT, UPT, -UR4, URZ, URZ ;  /* 0x000000ff04047290 */ /* 0x000fc6000fffe1ff */
[----:B------:R-:W-:-:S03]  /*2220*/  IMAD.WIDE R2, R0, 0x8, -R2 ;  /* 0x0000000800027825 */ /* 0x000fc600078e0a02 */
[----:B--2---:R-:W-:-:S04]  /*2230*/  IADD3 R6, P0, PT, R2, UR6, RZ ;  /* 0x0000000602067c10 */ /* 0x004fc8000ff1e0ff */
[----:B------:R-:W-:-:S09]  /*2240*/  IADD3.X R7, PT, PT, R3, UR7, RZ, P0, !PT ;  /* 0x0000000703077c10 */ /* 0x000fd200087fe4ff */
.L_x_27:
[----:B------:R0:W2:Y:S01]  /*2250*/  LDG.E.64 R2, desc[UR8][R6.64] ;  /* 0x0000000806027981 */ /* 0x0000a2000c1e1b00 */
[----:B------:R-:W-:-:S04]  /*2260*/  UIADD3 UR4, UPT, UPT, UR4, 0x1, URZ ;  /* 0x0000000104047890 */ /* 0x000fc8000fffe0ff */
[----:B------:R-:W-:Y:S01]  /*2270*/  UISETP.NE.AND UP0, UPT, UR4, URZ, UPT ;  /* 0x000000ff0400728c */ /* 0x000fe2000bf05270 */
[----:B0-----:R-:W-:-:S04]  /*2280*/  IADD3 R6, P0, PT, R6, -0x8, RZ ;  /* 0xfffffff806067810 */ /* 0x001fc80007f1e0ff */
[----:B------:R-:W-:Y:S01]  /*2290*/  IADD3.X R7, PT, PT, R7, -0x1, RZ, P0, !PT ;  /* 0xffffffff07077810 */ /* 0x000fe200007fe4ff */
[----:B--2--5:R-:W-:-:S08]  /*22a0*/  DADD R2, -R4, R2 ;  /* 0x0000000004027229 */ /* 0x024fd00000000102 */
[----:B------:R-:W-:Y:S01]  /*22b0*/  DFMA R12, R2, R2, R12 ;  /* 0x00000002020c722b */ /* 0x000fe2000000000c */
[----:B------:R-:W-:Y:S10]  /*22c0*/  BRA.U UP0, `(.L_x_27) ;  /* 0xfffffffd00e07547 */ /* 0x000ff4000b83ffff */
.L_x_22:
[----:B01----:R-:W0:Y:S01]  /*22d0*/  I2F.F64 R6, UR5 ;  /* 0x0000000500067d12 */ /* 0x003e220008201c00 */
        /* <DEDUP_REMOVED lines=19> */
[----:B-----5:R-:W-:Y:S05]  /*2410*/  CALL.REL.NOINC `($__internal_0_$__cuda_sm20_div_rn_f64_full) ;  /* 0x0000000000807944 */ /* 0x020fea0003c00000 */
.L_x_29:
[----:B------:R-:W-:Y:S05]  /*2420*/  BSYNC.RECONVERGENT B0 ;  /* 0x0000000000007941 */ /* 0x000fea0003800200 */
.L_x_28:
[----:B------:R-:W0:Y:S01]  /*2430*/  MUFU.RSQ64H R7, R3 ;  /* 0x0000000300077308 */ /* 0x000e220000001c00 */
[----:B------:R-:W-:Y:S01]  /*2440*/  VIADD R6, R3, 0xfcb00000 ;  /* 0xfcb0000003067836 */ /* 0x000fe20000000000 */
[----:B------:R-:W-:Y:S01]  /*2450*/  BSSY.RECONVERGENT B0, `(.L_x_30) ;  /* 0x0000012000007945 */ /* 0x000fe20003800200 */
[----:B------:R-:W-:Y:S02]  /*2460*/  IMAD.MOV.U32 R10, RZ, RZ, 0x0 ;  /* 0x00000000ff0a7424 */ /* 0x000fe400078e00ff */
[----:B------:R-:W-:Y:S01]  /*2470*/  IMAD.MOV.U32 R11, RZ, RZ, 0x3fd80000 ;  /* 0x3fd80000ff0b7424 */ /* 0x000fe200078e00ff */
[----:B------:R-:W-:Y:S01]  /*2480*/  ISETP.GE.U32.AND P0, PT, R6, 0x7ca00000, PT ;  /* 0x7ca000000600780c */ /* 0x000fe20003f06070 */
[----:B0-----:R-:W-:-:S08]  /*2490*/  DMUL R8, R6, R6 ;  /* 0x0000000606087228 */ /* 0x001fd00000000000 */
[----:B------:R-:W-:-:S08]  /*24a0*/  DFMA R8, -R8, R2, 1 ;  /* 0x3ff000000808742b */ /* 0x000fd00000000102 */
[----:B------:R-:W-:Y:S02]  /*24b0*/  DFMA R10, R8, R10, 0.5 ;  /* 0x3fe00000080a742b */ /* 0x000fe4000000000a */
[----:B------:R-:W-:-:S08]  /*24c0*/  DMUL R8, R6, R8 ;  /* 0x0000000806087228 */ /* 0x000fd00000000000 */
[----:B------:R-:W-:-:S08]  /*24d0*/  DFMA R14, R10, R8, R6 ;  /* 0x000000080a0e722b */ /* 0x000fd00000000006 */
[----:B------:R-:W-:Y:S02]  /*24e0*/  DMUL R8, R14, R2 ;  /* 0x000000020e087228 */ /* 0x000fe40000000000 */
[----:B------:R-:W-:Y:S02]  /*24f0*/  VIADD R13, R15, 0xfff00000 ;  /* 0xfff000000f0d7836 */ /* 0x000fe40000000000 */
[----:B------:R-:W-:-:S04]  /*2500*/  IMAD.MOV.U32 R12, RZ, RZ, R14 ;  /* 0x000000ffff0c7224 */ /* 0x000fc800078e000e */
[----:B------:R-:W-:-:S08]  /*2510*/  DFMA R16, R8, -R8, R2 ;  /* 0x800000080810722b */ /* 0x000fd00000000002 */
[----:B------:R-:W-:Y:S01]  /*2520*/  DFMA R10, R16, R12, R8 ;  /* 0x0000000c100a722b */ /* 0x000fe20000000008 */
[----:B------:R-:W-:Y:S10]  /*2530*/  @!P0 BRA `(.L_x_31) ;  /* 0x00000000000c8947 */ /* 0x000ff40003800000 */
[----:B------:R-:W-:Y:S01]  /*2540*/  IMAD.MOV.U32 R10, RZ, RZ, R2 ;  /* 0x000000ffff0a7224 */ /* 0x000fe200078e0002 */
[----:B------:R-:W-:-:S07]  /*2550*/  MOV R2, 0x2570 ;  /* 0x0000257000027802 */ /* 0x000fce0000000f00 */
[----:B-----5:R-:W-:Y:S05]  /*2560*/  CALL.REL.NOINC `($__internal_1_$__cuda_sm20_dsqrt_rn_f64_mediumpath_v1) ;  /* 0x0000000400ac7944 */ /* 0x020fea0003c00000 */
.L_x_31:
[----:B------:R-:W-:Y:S05]  /*2570*/  BSYNC.RECONVERGENT B0 ;  /* 0x0000000000007941 */ /* 0x000fea0003800200 */
.L_x_30:
[----:B------:R-:W0:Y:S01]  /*2580*/  LDC.64 R6, c[0x0][0x3a0] ;  /* 0x0000e800ff067b82 */ /* 0x000e220000000a00 */
[----:B------:R-:W-:-:S07]  /*2590*/  DADD R10, R10, R10 ;  /* 0x000000000a0a7229 */ /* 0x000fce000000000a */
[----:B------:R-:W1:Y:S01]  /*25a0*/  LDC.64 R8, c[0x0][0x3a8] ;  /* 0x0000ea00ff087b82 */ /* 0x000e620000000a00 */
[C-C-:B-----5:R-:W-:Y:S02]  /*25b0*/  DADD R2, R4.reuse, R10.reuse ;  /* 0x0000000004027229 */ /* 0x160fe4000000000a */
[----:B------:R-:W-:Y:S01]  /*25c0*/  DADD R10, R4, -R10 ;  /* 0x00000000040a7229 */ /* 0x000fe2000000080a */
[----:B0-----:R-:W-:-:S05]  /*25d0*/  IMAD.WIDE R4, R0, 0x8, R6 ;  /* 0x0000000800047825 */ /* 0x001fca00078e0206 */
[----:B------:R-:W-:Y:S01]  /*25e0*/  STG.E.64 desc[UR8][R4.64], R2 ;  /* 0x0000000204007986 */ /* 0x000fe2000c101b08 */
[----:B-1----:R-:W-:-:S05]  /*25f0*/  IMAD.WIDE R6, R0, 0x8, R8 ;  /* 0x0000000800067825 */ /* 0x002fca00078e0208 */
[----:B------:R-:W-:Y:S01]  /*2600*/  STG.E.64 desc[UR8][R6.64], R10 ;  /* 0x0000000a06007986 */ /* 0x000fe2000c101b08 */
[----:B------:R-:W-:Y:S05]  /*2610*/  EXIT ;  /* 0x000000000000794d */ /* 0x000fea0003800000 */
        .weak           $__internal_0_$__cuda_sm20_div_rn_f64_full
        .type           $__internal_0_$__cuda_sm20_div_rn_f64_full,@function
        .size           $__internal_0_$__cuda_sm20_div_rn_f64_full,($__internal_1_$__cuda_sm20_dsqrt_rn_f64_mediumpath_v1 - $__internal_0_$__cuda_sm20_div_rn_f64_full)
$__internal_0_$__cuda_sm20_div_rn_f64_full:
[C---:B------:R-:W-:Y:S01]  /*2620*/  FSETP.GEU.AND P0, PT, |R9|.reuse, 1.469367938527859385e-39, PT ;  /* 0x001000000900780b */ /* 0x040fe20003f0e200 */
[--C-:B------:R-:W-:Y:S01]  /*2630*/  IMAD.MOV.U32 R8, RZ, RZ, R10.reuse ;  /* 0x000000ffff087224 */ /* 0x100fe200078e000a */
[C---:B------:R-:W-:Y:S01]  /*2640*/  LOP3.LUT R6, R9.reuse, 0x800fffff, RZ, 0xc0, !PT ;  /* 0x800fffff09067812 */ /* 0x040fe200078ec0ff */
[----:B------:R-:W-:Y:S01]  /*2650*/  IMAD.MOV.U32 R11, RZ, RZ, R13 ;  /* 0x000000ffff0b7224 */ /* 0x000fe200078e000d */
[----:B------:R-:W-:Y:S01]  /*2660*/  LOP3.LUT R15, R9, 0x7ff00000, RZ, 0xc0, !PT ;  /* 0x7ff00000090f7812 */ /* 0x000fe200078ec0ff */
[----:B------:R-:W-:Y:S01]  /*2670*/  IMAD.MOV.U32 R16, RZ, RZ, 0x1 ;  /* 0x00000001ff107424 */ /* 0x000fe200078e00ff */
[----:B------:R-:W-:Y:S01]  /*2680*/  LOP3.LUT R7, R6, 0x3ff00000, RZ, 0xfc, !PT ;  /* 0x3ff0000006077812 */ /* 0x000fe200078efcff */
[----:B------:R-:W-:Y:S01]  /*2690*/  IMAD.MOV.U32 R6, RZ, RZ, R10 ;  /* 0x000000ffff067224 */ /* 0x000fe200078e000a */
[C---:B------:R-:W-:Y:S01]  /*26a0*/  FSETP.GEU.AND P2, PT, |R11|.reuse, 1.469367938527859385e-39, PT ;  /* 0x001000000b00780b */ /* 0x040fe20003f4e200 */
[----:B------:R-:W-:Y:S01]  /*26b0*/  IMAD.MOV.U32 R10, RZ, RZ, R2 ;  /* 0x000000ffff0a7224 */ /* 0x000fe200078e0002 */
[----:B------:R-:W-:Y:S01]  /*26c0*/  LOP3.LUT R14, R11, 0x7ff00000, RZ, 0xc0, !PT ;  /* 0x7ff000000b0e7812 */ /* 0x000fe200078ec0ff */
[----:B------:R-:W-:Y:S01]  /*26d0*/  IMAD.MOV.U32 R23, RZ, RZ, R15 ;  /* 0x000000ffff177224 */ /* 0x000fe200078e000f */
[----:B------:R-:W-:Y:S01]  /*26e0*/  BSSY.RECONVERGENT B2, `(.L_x_32) ;  /* 0x000004f000027945 */ /* 0x000fe20003800200 */
[----:B------:R-:W-:Y:S01]  /*26f0*/  @!P0 DMUL R6, R8, 8.98846567431157953865e+307 ;  /* 0x7fe0000008068828 */ /* 0x000fe20000000000 */
[----:B------:R-:W-:Y:S01]  /*2700*/  ISETP.GE.U32.AND P1, PT, R14, R15, PT ;  /* 0x0000000f0e00720c */ /* 0x000fe20003f26070 */
[----:B------:R-:W-:-:S04]  /*2710*/  IMAD.MOV.U32 R22, RZ, RZ, R14 ;  /* 0x000000ffff167224 */ /* 0x000fc800078e000e */
[----:B------:R-:W0:Y:S02]  /*2720*/  MUFU.RCP64H R17, R7 ;  /* 0x0000000700117308 */ /* 0x000e240000001800 */
[----:B------:R-:W-:Y:S02]  /*2730*/  @!P2 LOP3.LUT R13, R9, 0x7ff00000, RZ, 0xc0, !PT ;  /* 0x7ff00000090da812 */ /* 0x000fe400078ec0ff */
[----:B------:R-:W-:Y:S02]  /*2740*/  @!P0 LOP3.LUT R23, R7, 0x7ff00000, RZ, 0xc0, !PT ;  /* 0x7ff0000007178812 */ /* 0x000fe400078ec0ff */
[----:B------:R-:W-:Y:S01]  /*2750*/  @!P2 ISETP.GE.U32.AND P3, PT, R14, R13, PT ;  /* 0x0000000d0e00a20c */ /* 0x000fe20003f66070 */
[----:B------:R-:W-:Y:S02]  /*2760*/  IMAD.MOV.U32 R13, RZ, RZ, 0x1ca00000 ;  /* 0x1ca00000ff0d7424 */ /* 0x000fe400078e00ff */
[----:B------:R-:W-:-:S03]  /*2770*/  VIADD R24, R23, 0xffffffff ;  /* 0xffffffff17187836 */ /* 0x000fc60000000000 */
[----:B------:R-:W-:-:S04]  /*2780*/  @!P2 SEL R19, R13, 0x63400000, !P3 ;  /* 0x634000000d13a807 */ /* 0x000fc80005800000 */
[----:B------:R-:W-:Y:S01]  /*2790*/  @!P2 LOP3.LUT R20, R19, 0x80000000, R11, 0xf8, !PT ;  /* 0x800000001314a812 */ /* 0x000fe200078ef80b */
[----:B0-----:R-:W-:-:S03]  /*27a0*/  DFMA R2, R16, -R6, 1 ;  /* 0x3ff000001002742b */ /* 0x001fc60000000806 */
[----:B------:R-:W-:Y:S01]  /*27b0*/  @!P2 LOP3.LUT R21, R20, 0x100000, RZ, 0xfc, !PT ;  /* 0x001000001415a812 */ /* 0x000fe200078efcff */
[----:B------:R-:W-:-:S04]  /*27c0*/  @!P2 IMAD.MOV.U32 R20, RZ, RZ, RZ ;  /* 0x000000ffff14a224 */ /* 0x000fc800078e00ff */
[----:B------:R-:W-:-:S08]  /*27d0*/  DFMA R2, R2, R2, R2 ;  /* 0x000000020202722b */ /* 0x000fd00000000002 */
[----:B------:R-:W-:Y:S01]  /*27e0*/  DFMA R16, R16, R2, R16 ;  /* 0x000000021010722b */ /* 0x000fe20000000010 */
[----:B------:R-:W-:Y:S01]  /*27f0*/  SEL R3, R13, 0x63400000, !P1 ;  /* 0x634000000d037807 */ /* 0x000fe20004800000 */
[----:B------:R-:W-:-:S03]  /*2800*/  IMAD.MOV.U32 R2, RZ, RZ, R10 ;  /* 0x000000ffff027224 */ /* 0x000fc600078e000a */
[----:B------:R-:W-:-:S03]  /*2810*/  LOP3.LUT R3, R3, 0x800fffff, R11, 0xf8, !PT ;  /* 0x800fffff03037812 */ /* 0x000fc600078ef80b */
[----:B------:R-:W-:-:S03]  /*2820*/  DFMA R18, R16, -R6, 1 ;  /* 0x3ff000001012742b */ /* 0x000fc60000000806 */
[----:B------:R-:W-:-:S05]  /*2830*/  @!P2 DFMA R2, R2, 2, -R20 ;  /* 0x400000000202a82b */ /* 0x000fca0000000814 */
[----:B------:R-:W-:-:S05]  /*2840*/  DFMA R16, R16, R18, R16 ;  /* 0x000000121010722b */ /* 0x000fca0000000010 */
[----:B------:R-:W-:-:S03]  /*2850*/  @!P2 LOP3.LUT R22, R3, 0x7ff00000, RZ, 0xc0, !PT ;  /* 0x7ff000000316a812 */ /* 0x000fc600078ec0ff */
[----:B------:R-:W-:Y:S02]  /*2860*/  DMUL R18, R16, R2 ;  /* 0x0000000210127228 */ /* 0x000fe40000000000 */
[----:B------:R-:W-:-:S05]  /*2870*/  VIADD R15, R22, 0xffffffff ;  /* 0xffffffff160f7836 */ /* 0x000fca0000000000 */
[----:B------:R-:W-:Y:S01]  /*2880*/  ISETP.GT.U32.AND P0, PT, R15, 0x7feffffe, PT ;  /* 0x7feffffe0f00780c */ /* 0x000fe20003f04070 */
[----:B------:R-:W-:-:S03]  /*2890*/  DFMA R20, R18, -R6, R2 ;  /* 0x800000061214722b */ /* 0x000fc60000000002 */
[----:B------:R-:W-:-:S05]  /*28a0*/  ISETP.GT.U32.OR P0, PT, R24, 0x7feffffe, P0 ;  /* 0x7feffffe1800780c */ /* 0x000fca0000704470 */
[----:B------:R-:W-:-:S08]  /*28b0*/  DFMA R16, R16, R20, R18 ;  /* 0x000000141010722b */ /* 0x000fd00000000012 */
[----:B------:R-:W-:Y:S05]  /*28c0*/  @P0 BRA `(.L_x_33) ;  /* 0x00000000006c0947 */ /* 0x000fea0003800000 */
[----:B------:R-:W-:Y:S01]  /*28d0*/  LOP3.LUT R11, R9, 0x7ff00000, RZ, 0xc0, !PT ;  /* 0x7ff00000090b7812 */ /* 0x000fe200078ec0ff */
[----:B------:R-:W-:-:S03]  /*28e0*/  IMAD.MOV.U32 R18, RZ, RZ, RZ ;  /* 0x000000ffff127224 */ /* 0x000fc600078e00ff */
[CC--:B------:R-:W-:Y:S02]  /*28f0*/  VIADDMNMX R10, R14.reuse, -R11.reuse, 0xb9600000, !PT ;  /* 0xb96000000e0a7446 */ /* 0x0c0fe4000780090b */
[----:B------:R-:W-:Y:S02]  /*2900*/  ISETP.GE.U32.AND P0, PT, R14, R11, PT ;  /* 0x0000000b0e00720c */ /* 0x000fe40003f06070 */
[----:B------:R-:W-:Y:S02]  /*2910*/  VIMNMX R10, PT, PT, R10, 0x46a00000, PT ;  /* 0x46a000000a0a7848 */ /* 0x000fe40003fe0100 */
[----:B------:R-:W-:-:S05]  /*2920*/  SEL R13, R13, 0x63400000, !P0 ;  /* 0x634000000d0d7807 */ /* 0x000fca0004000000 */
[----:B------:R-:W-:-:S04]  /*2930*/  IMAD.IADD R10, R10, 0x1, -R13 ;  /* 0x000000010a0a7824 */ /* 0x000fc800078e0a0d */
[----:B------:R-:W-:-:S06]  /*2940*/  VIADD R19, R10, 0x7fe00000 ;  /* 0x7fe000000a137836 */ /* 0x000fcc0000000000 */
[----:B------:R-:W-:-:S10]  /*2950*/  DMUL R14, R16, R18 ;  /* 0x00000012100e7228 */ /* 0x000fd40000000000 */
[----:B------:R-:W-:-:S13]  /*2960*/  FSETP.GTU.AND P0, PT, |R15|, 1.469367938527859385e-39, PT ;  /* 0x001000000f00780b */ /* 0x000fda0003f0c200 */
[----:B------:R-:W-:Y:S05]  /*2970*/  @P0 BRA `(.L_x_34) ;  /* 0x0000000000940947 */ /* 0x000fea0003800000 */
[----:B------:R-:W-:Y:S01]  /*2980*/  DFMA R2, R16, -R6, R2 ;  /* 0x800000061002722b */ /* 0x000fe20000000002 */
[----:B------:R-:W-:-:S09]  /*2990*/  IMAD.MOV.U32 R18, RZ, RZ, RZ ;  /* 0x000000ffff127224 */ /* 0x000fd200078e00ff */
[C---:B------:R-:W-:Y:S02]  /*29a0*/  FSETP.NEU.AND P0, PT, R3.reuse, RZ, PT ;  /* 0x000000ff0300720b */ /* 0x040fe40003f0d000 */
[----:B------:R-:W-:-:S04]  /*29b0*/  LOP3.LUT R9, R3, 0x80000000, R9, 0x48, !PT ;  /* 0x8000000003097812 */ /* 0x000fc800078e4809 */
[----:B------:R-:W-:-:S07]  /*29c0*/  LOP3.LUT R19, R9, R19, RZ, 0xfc, !PT ;  /* 0x0000001309137212 */ /* 0x000fce00078efcff */
[----:B------:R-:W-:Y:S05]  /*29d0*/  @!P0 BRA `(.L_x_34) ;  /* 0x00000000007c8947 */ /* 0x000fea0003800000 */
[----:B------:R-:W-:Y:S02]  /*29e0*/  IMAD.MOV R3, RZ, RZ, -R10 ;  /* 0x000000ffff037224 */ /* 0x000fe400078e0a0a */
[----:B------:R-:W-:-:S06]  /*29f0*/  IMAD.MOV.U32 R2, RZ, RZ, RZ ;  /* 0x000000ffff027224 */ /* 0x000fcc00078e00ff */
[----:B------:R-:W-:Y:S02]  /*2a00*/  DFMA R2, R14, -R2, R16 ;  /* 0x800000020e02722b */ /* 0x000fe40000000010 */
[----:B------:R-:W-:-:S04]  /*2a10*/  DMUL.RP R16, R16, R18 ;  /* 0x0000001210107228 */ /* 0x000fc80000008000 */
[----:B------:R-:W-:-:S04]  /*2a20*/  IADD3 R2, PT, PT, -R10, -0x43300000, RZ ;  /* 0xbcd000000a027810 */ /* 0x000fc80007ffe1ff */
[----:B------:R-:W-:Y:S02]  /*2a30*/  FSETP.NEU.AND P0, PT, |R3|, R2, PT ;  /* 0x000000020300720b */ /* 0x000fe40003f0d200 */
[----:B------:R-:W-:Y:S02]  /*2a40*/  LOP3.LUT R9, R17, R9, RZ, 0x3c, !PT ;  /* 0x0000000911097212 */ /* 0x000fe400078e3cff */
[----:B------:R-:W-:Y:S02]  /*2a50*/  FSEL R14, R16, R14, !P0 ;  /* 0x0000000e100e7208 */ /* 0x000fe40004000000 */
[----:B------:R-:W-:Y:S01]  /*2a60*/  FSEL R15, R9, R15, !P0 ;  /* 0x0000000f090f7208 */ /* 0x000fe20004000000 */
[----:B------:R-:W-:Y:S06]  /*2a70*/  BRA `(.L_x_34) ;  /* 0x0000000000547947 */ /* 0x000fec0003800000 */
.L_x_33:
[----:B------:R-:W-:-:S14]  /*2a80*/  DSETP.NAN.AND P0, PT, R10, R10, PT ;  /* 0x0000000a0a00722a */ /* 0x000fdc0003f08000 */
[----:B------:R-:W-:Y:S05]  /*2a90*/  @P0 BRA `(.L_x_35) ;  /* 0x0000000000440947 */ /* 0x000fea0003800000 */
[----:B------:R-:W-:-:S14]  /*2aa0*/  DSETP.NAN.AND P0, PT, R8, R8, PT ;  /* 0x000000080800722a */ /* 0x000fdc0003f08000 */
[----:B------:R-:W-:Y:S05]  /*2ab0*/  @P0 BRA `(.L_x_36) ;  /* 0x0000000000300947 */ /* 0x000fea0003800000 */
[----:B------:R-:W-:Y:S01]  /*2ac0*/  ISETP.NE.AND P0, PT, R22, R23, PT ;  /* 0x000000171600720c */ /* 0x000fe20003f05270 */
[----:B------:R-:W-:Y:S02]  /*2ad0*/  IMAD.MOV.U32 R14, RZ, RZ, 0x0 ;  /* 0x00000000ff0e7424 */ /* 0x000fe400078e00ff */
[----:B------:R-:W-:-:S10]  /*2ae0*/  IMAD.MOV.U32 R15, RZ, RZ, -0x80000 ;  /* 0xfff80000ff0f7424 */ /* 0x000fd400078e00ff */
[----:B------:R-:W-:Y:S05]  /*2af0*/  @!P0 BRA `(.L_x_34) ;  /* 0x0000000000348947 */ /* 0x000fea0003800000 */
[----:B------:R-:W-:Y:S02]  /*2b00*/  ISETP.NE.AND P0, PT, R22, 0x7ff00000, PT ;  /* 0x7ff000001600780c */ /* 0x000fe40003f05270 */
[----:B------:R-:W-:Y:S02]  /*2b10*/  LOP3.LUT R15, R11, 0x80000000, R9, 0x48, !PT ;  /* 0x800000000b0f7812 */ /* 0x000fe400078e4809 */
[----:B------:R-:W-:-:S13]  /*2b20*/  ISETP.EQ.OR P0, PT, R23, RZ, !P0 ;  /* 0x000000ff1700720c */ /* 0x000fda0004702670 */
[----:B------:R-:W-:Y:S01]  /*2b30*/  @P0 LOP3.LUT R2, R15, 0x7ff00000, RZ, 0xfc, !PT ;  /* 0x7ff000000f020812 */ /* 0x000fe200078efcff */
[----:B------:R-:W-:Y:S02]  /*2b40*/  @!P0 IMAD.MOV.U32 R14, RZ, RZ, RZ ;  /* 0x000000ffff0e8224 */ /* 0x000fe400078e00ff */
[----:B------:R-:W-:Y:S02]  /*2b50*/  @P0 IMAD.MOV.U32 R14, RZ, RZ, RZ ;  /* 0x000000ffff0e0224 */ /* 0x000fe400078e00ff */
[----:B------:R-:W-:Y:S01]  /*2b60*/  @P0 IMAD.MOV.U32 R15, RZ, RZ, R2 ;  /* 0x000000ffff0f0224 */ /* 0x000fe200078e0002 */
[----:B------:R-:W-:Y:S06]  /*2b70*/  BRA `(.L_x_34) ;  /* 0x0000000000147947 */ /* 0x000fec0003800000 */
.L_x_36:
[----:B------:R-:W-:Y:S01]  /*2b80*/  LOP3.LUT R15, R9, 0x80000, RZ, 0xfc, !PT ;  /* 0x00080000090f7812 */ /* 0x000fe200078efcff */
[----:B------:R-:W-:Y:S01]  /*2b90*/  IMAD.MOV.U32 R14, RZ, RZ, R8 ;  /* 0x000000ffff0e7224 */ /* 0x000fe200078e0008 */
[----:B------:R-:W-:Y:S06]  /*2ba0*/  BRA `(.L_x_34) ;  /* 0x0000000000087947 */ /* 0x000fec0003800000 */
.L_x_35:
[----:B------:R-:W-:Y:S01]  /*2bb0*/  LOP3.LUT R15, R11, 0x80000, RZ, 0xfc, !PT ;  /* 0x000800000b0f7812 */ /* 0x000fe200078efcff */
[----:B------:R-:W-:-:S07]  /*2bc0*/  IMAD.MOV.U32 R14, RZ, RZ, R10 ;  /* 0x000000ffff0e7224 */ /* 0x000fce00078e000a */
.L_x_34:
[----:B------:R-:W-:Y:S05]  /*2bd0*/  BSYNC.RECONVERGENT B2 ;  /* 0x0000000000027941 */ /* 0x000fea0003800200 */
.L_x_32:
[----:B------:R-:W-:Y:S02]  /*2be0*/  IMAD.MOV.U32 R13, RZ, RZ, 0x0 ;  /* 0x00000000ff0d7424 */ /* 0x000fe400078e00ff */
[----:B------:R-:W-:Y:S02]  /*2bf0*/  IMAD.MOV.U32 R2, RZ, RZ, R14 ;  /* 0x000000ffff027224 */ /* 0x000fe400078e000e */
[----:B------:R-:W-:Y:S01]  /*2c00*/  IMAD.MOV.U32 R3, RZ, RZ, R15 ;  /* 0x000000ffff037224 */ /* 0x000fe200078e000f */
[----:B------:R-:W-:Y:S06]  /*2c10*/  RET.REL.NODEC R12 `(technical_indicators_kernel) ;  /* 0xffffffd00cf87950 */ /* 0x000fec0003c3ffff */
        .weak           $__internal_1_$__cuda_sm20_dsqrt_rn_f64_mediumpath_v1
        .type           $__internal_1_$__cuda_sm20_dsqrt_rn_f64_mediumpath_v1,@function
        .size           $__internal_1_$__cuda_sm20_dsqrt_rn_f64_mediumpath_v1,(.L_x_120 - $__internal_1_$__cuda_sm20_dsqrt_rn_f64_mediumpath_v1)
$__internal_1_$__cuda_sm20_dsqrt_rn_f64_mediumpath_v1:
[----:B------:R-:W-:Y:S01]  /*2c20*/  ISETP.GE.U32.AND P0, PT, R6, -0x3400000, PT ;  /* 0xfcc000000600780c */ /* 0x000fe20003f06070 */
[----:B------:R-:W-:Y:S01]  /*2c30*/  BSSY.RECONVERGENT B1, `(.L_x_37) ;  /* 0x0000028000017945 */ /* 0x000fe20003800200 */
[----:B------:R-:W-:Y:S02]  /*2c40*/  IMAD.MOV.U32 R15, RZ, RZ, R13 ;  /* 0x000000ffff0f7224 */ /* 0x000fe400078e000d */
[----:B------:R-:W-:Y:S02]  /*2c50*/  IMAD.MOV.U32 R12, RZ, RZ, R10 ;  /* 0x000000ffff0c7224 */ /* 0x000fe400078e000a */
[----:B------:R-:W-:Y:S02]  /*2c60*/  IMAD.MOV.U32 R13, RZ, RZ, R3 ;  /* 0x000000ffff0d7224 */ /* 0x000fe400078e0003 */
[----:B------:R-:W-:Y:S02]  /*2c70*/  IMAD.MOV.U32 R6, RZ, RZ, R16 ;  /* 0x000000ffff067224 */ /* 0x000fe400078e0010 */
[----:B------:R-:W-:-:S03]  /*2c80*/  IMAD.MOV.U32 R7, RZ, RZ, R17 ;  /* 0x000000ffff077224 */ /* 0x000fc600078e0011 */
[----:B------:R-:W-:Y:S05]  /*2c90*/  @!P0 BRA `(.L_x_38) ;  /* 0x0000000000208947 */ /* 0x000fea0003800000 */
[----:B------:R-:W-:-:S10]  /*2ca0*/  DFMA.RM R6, R6, R14, R8 ;  /* 0x0000000e0606722b */ /* 0x000fd40000004008 */
[----:B------:R-:W-:-:S05]  /*2cb0*/  IADD3 R10, P0, PT, R6, 0x1, RZ ;  /* 0x00000001060a7810 */ /* 0x000fca0007f1e0ff */
[----:B------:R-:W-:-:S06]  /*2cc0*/  IMAD.X R11, RZ, RZ, R7, P0 ;  /* 0x000000ffff0b7224 */ /* 0x000fcc00000e0607 */
[----:B------:R-:W-:-:S08]  /*2cd0*/  DFMA.RP R8, -R6, R10, R12 ;  /* 0x0000000a0608722b */ /* 0x000fd0000000810c */
[----:B------:R-:W-:-:S06]  /*2ce0*/  DSETP.GT.AND P0, PT, R8, RZ, PT ;  /* 0x000000ff0800722a */ /* 0x000fcc0003f04000 */
[----:B------:R-:W-:Y:S02]  /*2cf0*/  FSEL R6, R10, R6, P0 ;  /* 0x000000060a067208 */ /* 0x000fe40000000000 */
[----:B------:R-:W-:Y:S01]  /*2d00*/  FSEL R7, R11, R7, P0 ;  /* 0x000000070b077208 */ /* 0x000fe20000000000 */
[----:B------:R-:W-:Y:S06]  /*2d10*/  BRA `(.L_x_39) ;  /* 0x0000000000647947 */ /* 0x000fec0003800000 */
.L_x_38:
[----:B------:R-:W-:-:S14]  /*2d20*/  DSETP.NE.AND P0, PT, R12, RZ, PT ;  /* 0x000000ff0c00722a */ /* 0x000fdc0003f05000 */
[----:B------:R-:W-:Y:S05]  /*2d30*/  @!P0 BRA `(.L_x_40) ;  /* 0x0000000000588947 */ /* 0x000fea0003800000 */
[----:B------:R-:W-:-:S13]  /*2d40*/  ISETP.GE.AND P0, PT, R13, RZ, PT ;  /* 0x000000ff0d00720c */ /* 0x000fda0003f06270 */
[----:B------:R-:W-:Y:S02]  /*2d50*/  @!P0 IMAD.MOV.U32 R6, RZ, RZ, 0x0 ;  /* 0x00000000ff068424 */ /* 0x000fe400078e00ff */
[----:B------:R-:W-:Y:S01]  /*2d60*/  @!P0 IMAD.MOV.U32 R7, RZ, RZ, -0x80000 ;  /* 0xfff80000ff078424 */ /* 0x000fe200078e00ff */
[----:B------:R-:W-:Y:S06]  /*2d70*/  @!P0 BRA `(.L_x_39) ;  /* 0x00000000004c8947 */ /* 0x000fec0003800000 */
[----:B------:R-:W-:-:S13]  /*2d80*/  ISETP.GT.AND P0, PT, R13, 0x7fefffff, PT ;  /* 0x7fefffff0d00780c */ /* 0x000fda0003f04270 */
[----:B------:R-:W-:Y:S05]  /*2d90*/  @P0 BRA `(.L_x_40) ;  /* 0x0000000000400947 */ /* 0x000fea0003800000 */
[----:B------:R-:W-:Y:S01]  /*2da0*/  DMUL R6, R12, 8.11296384146066816958e+31 ;  /* 0x469000000c067828 */ /* 0x000fe20000000000 */
[----:B------:R-:W-:Y:S02]  /*2db0*/  IMAD.MOV.U32 R8, RZ, RZ, RZ ;  /* 0x000000ffff087224 */ /* 0x000fe400078e00ff */
[----:B------:R-:W-:Y:S02]  /*2dc0*/  IMAD.MOV.U32 R12, RZ, RZ, 0x0 ;  /* 0x00000000ff0c7424 */ /* 0x000fe400078e00ff */
[----:B------:R-:W-:Y:S01]  /*2dd0*/  IMAD.MOV.U32 R13, RZ, RZ, 0x3fd80000 ;  /* 0x3fd80000ff0d7424 */ /* 0x000fe200078e00ff */
[----:B------:R-:W0:Y:S02]  /*2de0*/  MUFU.RSQ64H R9, R7 ;  /* 0x0000000700097308 */ /* 0x000e240000001c00 */
[----:B0-----:R-:W-:-:S08]  /*2df0*/  DMUL R10, R8, R8 ;  /* 0x00000008080a7228 */ /* 0x001fd00000000000 */
[----:B------:R-:W-:-:S08]  /*2e00*/  DFMA R10, R6, -R10, 1 ;  /* 0x3ff00000060a742b */ /* 0x000fd0000000080a */
[----:B------:R-:W-:Y:S02]  /*2e10*/  DFMA R12, R10, R12, 0.5 ;  /* 0x3fe000000a0c742b */ /* 0x000fe4000000000c */
[----:B------:R-:W-:-:S08]  /*2e20*/  DMUL R10, R8, R10 ;  /* 0x0000000a080a7228 */ /* 0x000fd00000000000 */
[----:B------:R-:W-:-:S08]  /*2e30*/  DFMA R10, R12, R10, R8 ;  /* 0x0000000a0c0a722b */ /* 0x000fd00000000008 */
[----:B------:R-:W-:Y:S02]  /*2e40*/  DMUL R8, R6, R10 ;  /* 0x0000000a06087228 */ /* 0x000fe40000000000 */
[----:B------:R-:W-:-:S06]  /*2e50*/  VIADD R11, R11, 0xfff00000 ;  /* 0xfff000000b0b7836 */ /* 0x000fcc0000000000 */
[----:B------:R-:W-:-:S08]  /*2e60*/  DFMA R12, R8, -R8, R6 ;  /* 0x80000008080c722b */ /* 0x000fd00000000006 */
[----:B------:R-:W-:-:S10]  /*2e70*/  DFMA R6, R10, R12, R8 ;  /* 0x0000000c0a06722b */ /* 0x000fd40000000008 */
[----:B------:R-:W-:Y:S01]  /*2e80*/  VIADD R7, R7, 0xfcb00000 ;  /* 0xfcb0000007077836 */ /* 0x000fe20000000000 */
[----:B------:R-:W-:Y:S06]  /*2e90*/  BRA `(.L_x_39) ;  /* 0x0000000000047947 */ /* 0x000fec0003800000 */
.L_x_40:
[----:B------:R-:W-:-:S11]  /*2ea0*/  DADD R6, R12, R12 ;  /* 0x000000000c067229 */ /* 0x000fd6000000000c */
.L_x_39:
[----:B------:R-:W-:Y:S05]  /*2eb0*/  BSYNC.RECONVERGENT B1 ;  /* 0x0000000000017941 */ /* 0x000fea0003800200 */
.L_x_37:
[----:B------:R-:W-:Y:S02]  /*2ec0*/  IMAD.MOV.U32 R3, RZ, RZ, 0x0 ;  /* 0x00000000ff037424 */ /* 0x000fe400078e00ff */
[----:B------:R-:W-:Y:S02]  /*2ed0*/  IMAD.MOV.U32 R10, RZ, RZ, R6 ;  /* 0x000000ffff0a7224 */ /* 0x000fe400078e0006 */
[----:B------:R-:W-:Y:S01]  /*2ee0*/  IMAD.MOV.U32 R11, RZ, RZ, R7 ;  /* 0x000000ffff0b7224 */ /* 0x000fe200078e0007 */
[----:B------:R-:W-:Y:S06]  /*2ef0*/  RET.REL.NODEC R2 `(technical_indicators_kernel) ;  /* 0xffffffd002407950 */ /* 0x000fec0003c3ffff */
.L_x_41:
[----:B------:R-:W-:-:S00]  /*2f00*/  BRA `(.L_x_41) ;  /* 0xfffffffc00fc7947 */ /* 0x000fc0000383ffff */
[----:B------:R-:W-:-:S00]  /*2f10*/  NOP ;  /* 0x0000000000007918 */ /* 0x000fc00000000000 */
        /* <DEDUP_REMOVED lines=14> */
.L_x_120:


//--------------------- .text.portfolio_var_kernel --------------------------
	.section	.text.portfolio_var_kernel,"ax",@progbits
	.align	128
        .global         portfolio_var_kernel
        .type           portfolio_var_kernel,@function
        .size           portfolio_var_kernel,(.L_x_125 - portfolio_var_kernel)
        .other          portfolio_var_kernel,@"STO_CUDA_ENTRY STV_DEFAULT"
portfolio_var_kernel:
.text.portfolio_var_kernel:
[----:B------:R-:W-:Y:S01]  /*0000*/  LDC R1, c[0x0][0x37c] ;  /* 0x0000df00ff017b82 */ /* 0x000fe20000000800 */
[----:B------:R-:W0:Y:S07]  /*0010*/  S2R R2, SR_TID.X ;  /* 0x0000000000027919 */ /* 0x000e2e0000002100 */
[----:B------:R-:W0:Y:S08]  /*0020*/  S2UR UR4, SR_CTAID.X ;  /* 0x00000000000479c3 */ /* 0x000e300000002500 */
[----:B------:R-:W0:Y:S08]  /*0030*/  LDC R3, c[0x0][0x360] ;  /* 0x0000d800ff037b82 */ /* 0x000e300000000800 */
[----:B------:R-:W1:Y:S01]  /*0040*/  LDC R0, c[0x0][0x3a4] ;  /* 0x0000e900ff007b82 */ /* 0x000e620000000800 */
[----:B0-----:R-:W-:-:S05]  /*0050*/  IMAD R3, R3, UR4, R2 ;  /* 0x0000000403037c24 */ /* 0x001fca000f8e0202 */
[----:B-1----:R-:W-:-:S13]  /*0060*/  ISETP.GE.AND P0, PT, R3, R0, PT ;  /* 0x000000000300720c */ /* 0x002fda0003f06270 */
[----:B------:R-:W-:Y:S05]  /*0070*/  @P0 EXIT ;  /* 0x000000000000094d */ /* 0x000fea0003800000 */
[----:B------:R-:W0:Y:S01]  /*0080*/  LDCU UR5, c[0x0][0x3a0] ;  /* 0x00007400ff0577ac */ /* 0x000e220008000800 */
[----:B------:R-:W-:Y:S01]  /*0090*/  CS2R R12, SRZ ;  /* 0x00000000000c7805 */ /* 0x000fe2000001ff00 */
[----:B------:R-:W1:Y:S01]  /*00a0*/  LDCU.64 UR10, c[0x0][0x358] ;  /* 0x00006b00ff0a77ac */ /* 0x000e620008000a00 */
[----:B0-----:R-:W-:-:S09]  /*00b0*/  UISETP.GE.AND UP0, UPT, UR5, 0x1, UPT ;  /* 0x000000010500788c */ /* 0x001fd2000bf06270 */
[----:B-1----:R-:W-:Y:S05]  /*00c0*/  BRA.U !UP0, `(.L_x_42) ;  /* 0x00000009088c7547 */ /* 0x002fea000b800000 */
[----:B------:R-:W-:Y:S01]  /*00d0*/  UISETP.GE.U32.AND UP0, UPT, UR5, 0x10, UPT ;  /* 0x000000100500788c */ /* 0x000fe2000bf06070 */
[----:B------:R-:W-:Y:S01]  /*00e0*/  HFMA2 R27, -RZ, RZ, 0, 0 ;  /* 0x00000000ff1b7431 */ /* 0x000fe200000001ff */
[----:B------:R-:W-:Y:S01]  /*00f0*/  ULOP3.LUT UR4, UR5, 0xf, URZ, 0xc0, !UPT ;  /* 0x0000000f05047892 */ /* 0x000fe2000f8ec0ff */
[----:B------:R-:W-:-:S03]  /*0100*/  CS2R R12, SRZ ;  /* 0x00000000000c7805 */ /* 0x000fc6000001ff00 */
[----:B------:R-:W-:-:S03]  /*0110*/  UISETP.NE.AND UP1, UPT, UR4, URZ, UPT ;  /* 0x000000ff0400728c */ /* 0x000fc6000bf25270 */
[----:B------:R-:W-:Y:S08]  /*0120*/  BRA.U !UP0, `(.L_x_43) ;  /* 0x00000005082c7547 */ /* 0x000ff0000b800000 */
[----:B------:R-:W-:Y:S01]  /*0130*/  ULOP3.LUT UR6, UR5, 0x7ffffff0, URZ, 0xc0, !UPT ;  /* 0x7ffffff005067892 */ /* 0x000fe2000f8ec0ff */
[----:B------:R-:W-:Y:S02]  /*0140*/  MOV R2, RZ ;  /* 0x000000ff00027202 */ /* 0x000fe40000000f00 */
[----:B------:R-:W-:-:S03]  /*0150*/  CS2R R12, SRZ ;  /* 0x00000000000c7805 */ /* 0x000fc6000001ff00 */
[----:B------:R-:W-:-:S07]  /*0160*/  IMAD.U32 R27, RZ, RZ, UR6 ;  /* 0x00000006ff1b7e24 */ /* 0x000fce000f8e00ff */
.L_x_44:
[----:B------:R-:W0:Y:S01]  /*0170*/  LDC.64 R18, c[0x0][0x380] ;  /* 0x0000e000ff127b82 */ /* 0x000e220000000a00 */
[----:B------:R-:W-:-:S07]  /*0180*/  IMAD R5, R2, R0, R3 ;  /* 0x0000000002057224 */ /* 0x000fce00078e0203 */
[----:B------:R-:W1:Y:S01]  /*0190*/  LDC.64 R28, c[0x0][0x388] ;  /* 0x0000e200ff1c7b82 */ /* 0x000e620000000a00 */
[----:B0-----:R-:W-:-:S05]  /*01a0*/  IMAD.WIDE R18, R5, 0x8, R18 ;  /* 0x0000000805127825 */ /* 0x001fca00078e0212 */
[----:B------:R-:W2:Y:S01]  /*01b0*/  LDG.E.64 R10, desc[UR10][R18.64] ;  /* 0x0000000a120a7981 */ /* 0x000ea2000c1e1b00 */
[----:B-1----:R-:W-:-:S05]  /*01c0*/  IMAD.WIDE.U32 R28, R2, 0x8, R28 ;  /* 0x00000008021c7825 */ /* 0x002fca00078e001c */
[----:B------:R-:W2:Y:S01]  /*01d0*/  LDG.E.64 R4, desc[UR10][R28.64] ;  /* 0x0000000a1c047981 */ /* 0x000ea2000c1e1b00 */
[----:B------:R-:W-:-:S03]  /*01e0*/  IMAD.WIDE R20, R0, 0x8, R18 ;  /* 0x0000000800147825 */ /* 0x000fc600078e0212 */
[----:B------:R-:W3:Y:S04]  /*01f0*/  LDG.E.64 R6, desc[UR10][R28.64+0x8] ;  /* 0x0000080a1c067981 */ /* 0x000ee8000c1e1b00 */
[----:B------:R-:W3:Y:S01]  /*0200*/  LDG.E.64 R14, desc[UR10][R20.64] ;  /* 0x0000000a140e7981 */ /* 0x000ee2000c1e1b00 */
[----:B------:R-:W-:-:S03]  /*0210*/  IMAD.WIDE R16, R0, 0x8, R20 ;  /* 0x0000000800107825 */ /* 0x000fc600078e0214 */
[----:B------:R-:W4:Y:S04]  /*0220*/  LDG.E.64 R22, desc[UR10][R28.64+0x10] ;  /* 0x0000100a1c167981 */ /* 0x000f28000c1e1b00 */
[----:B------:R0:W4:Y:S04]  /*0230*/  LDG.E.64 R8, desc[UR10][R16.64] ;  /* 0x0000000a10087981 */ /* 0x000128000c1e1b00 */
[----:B------:R-:W5:Y:S01]  /*0240*/  LDG.E.64 R18, desc[UR10][R28.64+0x30] ;  /* 0x0000300a1c127981 */ /* 0x000f62000c1e1b00 */
[----:B0-----:R-:W-:-:S04]  /*0250*/  IMAD.WIDE R16, R0, 0x8, R16 ;  /* 0x0000000800107825 */ /* 0x001fc800078e0210 */
[----:B------:R-:W-:Y:S01]  /*0260*/  IMAD.WIDE R24, R0, 0x8, R16 ;  /* 0x0000000800187825 */ /* 0x000fe200078e0210 */
[----:B--2---:R-:W-:Y:S01]  /*0270*/  DFMA R12, R4, R10, R12 ;  /* 0x0000000a040c722b */ /* 0x004fe2000000000c */
[----:B------:R-:W2:Y:S04]  /*0280*/  LDG.E.64 R10, desc[UR10][R28.64+0x18] ;  /* 0x0000180a1c0a7981 */ /* 0x000ea8000c1e1b00 */
[----:B------:R-:W2:Y:S03]  /*0290*/  LDG.E.64 R4, desc[UR10][R16.64] ;  /* 0x0000000a10047981 */ /* 0x000ea6000c1e1b00 */
[----:B---3--:R-:W-:Y:S01]  /*02a0*/  DFMA R12, R6, R14, R12 ;  /* 0x0000000e060c722b */ /* 0x008fe2000000000c */
[----:B------:R-:W3:Y:S04]  /*02b0*/  LDG.E.64 R14, desc[UR10][R28.64+0x20] ;  /* 0x0000200a1c0e7981 */ /* 0x000ee8000c1e1b00 */
[----:B------:R0:W3:Y:S03]  /*02c0*/  LDG.E.64 R6, desc[UR10][R24.64] ;  /* 0x0000000a18067981 */ /* 0x0000e6000c1e1b00 */
[----:B----4-:R-:W-:-:S02]  /*02d0*/  DFMA R22, R22, R8, R12 ;  /* 0x000000081616722b */ /* 0x010fc4000000000c */
[----:B------:R-:W4:Y:S01]  /*02e0*/  LDG.E.64 R12, desc[UR10][R28.64+0x28] ;  /* 0x0000280a1c0c7981 */ /* 0x000f22000c1e1b00 */
[----:B0-----:R-:W-:-:S05]  /*02f0*/  IMAD.WIDE R24, R0, 0x8, R24 ;  /* 0x0000000800187825 */ /* 0x001fca00078e0218 */
[----:B------:R0:W4:Y:S01]  /*0300*/  LDG.E.64 R16, desc[UR10][R24.64] ;  /* 0x0000000a18107981 */ /* 0x000122000c1e1b00 */
[----:B------:R-:W-:-:S05]  /*0310*/  IMAD.WIDE R20, R0, 0x8, R24 ;  /* 0x0000000800147825 */ /* 0x000fca00078e0218 */
[----:B------:R-:W5:Y:S01]  /*0320*/  LDG.E.64 R8, desc[UR10][R20.64] ;  /* 0x0000000a14087981 */ /* 0x000f62000c1e1b00 */
[----:B--2---:R-:W-:Y:S01]  /*0330*/  DFMA R10, R10, R4, R22 ;  /* 0x000000040a0a722b */ /* 0x004fe20000000016 */
[----:B------:R-:W-:-:S07]  /*0340*/  IMAD.WIDE R4, R0, 0x8, R20 ;  /* 0x0000000800047825 */ /* 0x000fce00078e0214 */
[----:B---3--:R-:W-:Y:S02]  /*0350*/  DFMA R22, R14, R6, R10 ;  /* 0x000000060e16722b */ /* 0x008fe4000000000a */
[----:B------:R-:W2:Y:S01]  /*0360*/  LDG.E.64 R10, desc[UR10][R28.64+0x38] ;  /* 0x0000380a1c0a7981 */ /* 0x000ea2000c1e1b00 */
[----:B------:R-:W-:-:S03]  /*0370*/  IMAD.WIDE R6, R0, 0x8, R4 ;  /* 0x0000000800067825 */ /* 0x000fc600078e0204 */
[----:B------:R-:W2:Y:S01]  /*0380*/  LDG.E.64 R14, desc[UR10][R4.64] ;  /* 0x0000000a040e7981 */ /* 0x000ea2000c1e1b00 */
[----:B0-----:R-:W-:Y:S01]  /*0390*/  IMAD.WIDE R24, R0, 0x8, R6 ;  /* 0x0000000800187825 */ /* 0x001fe200078e0206 */
[----:B----4-:R-:W-:Y:S02]  /*03a0*/  DFMA R22, R12, R16, R22 ;  /* 0x000000100c16722b */ /* 0x010fe40000000016 */
[----:B------:R-:W3:Y:S04]  /*03b0*/  LDG.E.64 R16, desc[UR10][R28.64+0x40] ;  /* 0x0000400a1c107981 */ /* 0x000ee8000c1e1b00 */
[----:B------:R-:W3:Y:S02]  /*03c0*/  LDG.E.64 R12, desc[UR10][R6.64] ;  /* 0x0000000a060c7981 */ /* 0x000ee4000c1e1b00 */
[----:B-----5:R-:W-:-:S02]  /*03d0*/  DFMA R18, R18, R8, R22 ;  /* 0x000000081212722b */ /* 0x020fc40000000016 */
[----:B------:R0:W4:Y:S04]  /*03e0*/  LDG.E.64 R8, desc[UR10][R24.64] ;  /* 0x0000000a18087981 */ /* 0x000128000c1e1b00 */
[----:B------:R-:W5:Y:S04]  /*03f0*/  LDG.E.64 R22, desc[UR10][R28.64+0x50] ;  /* 0x0000500a1c167981 */ /* 0x000f68000c1e1b00 */
[----:B------:R-:W4:Y:S01]  /*0400*/  LDG.E.64 R6, desc[UR10][R28.64+0x48] ;  /* 0x0000480a1c067981 */ /* 0x000f22000c1e1b00 */
[----:B0-----:R-:W-:-:S05]  /*0410*/  IMAD.WIDE R24, R0, 0x8, R24 ;  /* 0x0000000800187825 */ /* 0x001fca00078e0218 */
[----:B------:R-:W5:Y:S01]  /*0420*/  LDG.E.64 R4, desc[UR10][R24.64] ;  /* 0x0000000a18047981 */ /* 0x000f62000c1e1b00 */
[----:B--2---:R-:W-:Y:S01]  /*0430*/  DFMA R14, R10, R14, R18 ;  /* 0x0000000e0a0e722b */ /* 0x004fe20000000012 */
[C---:B------:R-:W-:Y:S02]  /*0440*/  IMAD.WIDE R10, R0.reuse, 0x8, R24 ;  /* 0x00000008000a7825 */ /* 0x040fe400078e0218 */
[----:B------:R-:W2:Y:S04]  /*0450*/  LDG.E.64 R18, desc[UR10][R28.64+0x58] ;  /* 0x0000580a1c127981 */ /* 0x000ea8000c1e1b00 */
[----:B------:R-:W2:Y:S01]  /*0460*/  LDG.E.64 R20, desc[UR10][R10.64] ;  /* 0x0000000a0a147981 */ /* 0x000ea2000c1e1b00 */
[----:B---3--:R-:W-:Y:S01]  /*0470*/  DFMA R14, R16, R12, R14 ;  /* 0x0000000c100e722b */ /* 0x008fe2000000000e */
[----:B------:R-:W-:-:S02]  /*0480*/  IMAD.WIDE R12, R0, 0x8, R10 ;  /* 0x00000008000c7825 */ /* 0x000fc400078e020a */
[----:B------:R-:W3:Y:S04]  /*0490*/  LDG.E.64 R10, desc[UR10][R28.64+0x68] ;  /* 0x0000680a1c0a7981 */ /* 0x000ee8000c1e1b00 */
[----:B------:R-:W3:Y:S01]  /*04a0*/  LDG.E.64 R16, desc[UR10][R12.64] ;  /* 0x0000000a0c107981 */ /* 0x000ee2000c1e1b00 */
[----:B----4-:R-:W-:-:S03]  /*04b0*/  DFMA R8, R6, R8, R14 ;  /* 0x000000080608722b */ /* 0x010fc6000000000e */
[----:B------:R-:W3:Y:S01]  /*04c0*/  LDG.E.64 R14, desc[UR10][R28.64+0x60] ;  /* 0x0000600a1c0e7981 */ /* 0x000ee2000c1e1b00 */
[----:B------:R-:W-:-:S05]  /*04d0*/  IMAD.WIDE R6, R0, 0x8, R12 ;  /* 0x0000000800067825 */ /* 0x000fca00078e020c */
[----:B------:R-:W4:Y:S01]  /*04e0*/  LDG.E.64 R12, desc[UR10][R6.64] ;  /* 0x0000000a060c7981 */ /* 0x000f22000c1e1b00 */
[----:B-----5:R-:W-:Y:S01]  /*04f0*/  DFMA R22, R22, R4, R8 ;  /* 0x000000041616722b */ /* 0x020fe20000000008 */
[----:B------:R-:W-:-:S05]  /*0500*/  IMAD.WIDE R4, R0, 0x8, R6 ;  /* 0x0000000800047825 */ /* 0x000fca00078e0206 */
[----:B------:R-:W5:Y:S01]  /*0510*/  LDG.E.64 R8, desc[UR10][R4.64] ;  /* 0x0000000a04087981 */ /* 0x000f62000c1e1b00 */
[----:B------:R-:W-:-:S03]  /*0520*/  IMAD.WIDE R24, R0, 0x8, R4 ;  /* 0x0000000800187825 */ /* 0x000fc600078e0204 */
[----:B------:R-:W5:Y:S04]  /*0530*/  LDG.E.64 R6, desc[UR10][R28.64+0x70] ;  /* 0x0000700a1c067981 */ /* 0x000f68000c1e1b00 */
[----:B------:R-:W5:Y:S04]  /*0540*/  LDG.E.64 R24, desc[UR10][R24.64] ;  /* 0x0000000a18187981 */ /* 0x000f68000c1e1b00 */
[----:B------:R-:W5:Y:S01]  /*0550*/  LDG.E.64 R4, desc[UR10][R28.64+0x78] ;  /* 0x0000780a1c047981 */ /* 0x000f62000c1e1b00 */
[----:B------:R-:W-:-:S04]  /*0560*/  IADD3 R2, PT, PT, R2, 0x10, RZ ;  /* 0x0000001002027810 */ /* 0x000fc80007ffe0ff */
[----:B------:R-:W-:Y:S01]  /*0570*/  ISETP.NE.AND P0, PT, R2, R27, PT ;  /* 0x0000001b0200720c */ /* 0x000fe20003f05270 */
[----:B--2---:R-:W-:-:S08]  /*0580*/  DFMA R18, R18, R20, R22 ;  /* 0x000000141212722b */ /* 0x004fd00000000016 */
[----:B---3--:R-:W-:-:S08]  /*0590*/  DFMA R14, R14, R16, R18 ;  /* 0x000000100e0e722b */ /* 0x008fd00000000012 */
[----:B----4-:R-:W-:-:S08]  /*05a0*/  DFMA R10, R10, R12, R14 ;  /* 0x0000000c0a0a722b */ /* 0x010fd0000000000e */
[----:B-----5:R-:W-:-:S08]  /*05b0*/  DFMA R8, R6, R8, R10 ;  /* 0x000000080608722b */ /* 0x020fd0000000000a */
[----:B------:R-:W-:Y:S01]  /*05c0*/  DFMA R12, R4, R24, R8 ;  /* 0x00000018040c722b */ /* 0x000fe20000000008 */
[----:B------:R-:W-:Y:S10]  /*05d0*/  @P0 BRA `(.L_x_44) ;  /* 0xfffffff800e40947 */ /* 0x000ff4000383ffff */
.L_x_43:
[----:B------:R-:W-:Y:S05]  /*05e0*/  BRA.U !UP1, `(.L_x_42) ;  /* 0x0000000509447547 */ /* 0x000fea000b800000 */
[----:B------:R-:W-:Y:S02]  /*05f0*/  UISETP.GE.U32.AND UP0, UPT, UR4, 0x8, UPT ;  /* 0x000000080400788c */ /* 0x000fe4000bf06070 */
[----:B------:R-:W-:-:S04]  /*0600*/  ULOP3.LUT UR6, UR5, 0x7, URZ, 0xc0, !UPT ;  /* 0x0000000705067892 */ /* 0x000fc8000f8ec0ff */
[----:B------:R-:W-:-:S03]  /*0610*/  UISETP.NE.AND UP1, UPT, UR6, URZ, UPT ;  /* 0x000000ff0600728c */ /* 0x000fc6000bf25270 */
[----:B------:R-:W-:Y:S08]  /*0620*/  BRA.U !UP0, `(.L_x_45) ;  /* 0x0000000108947547 */ /* 0x000ff0000b800000 */
        /* <DEDUP_REMOVED lines=12> */
[----:B------:R-:W4:Y:S01]  /*06f0*/  LDG.E.64 R18, desc[UR10][R8.64] ;  /* 0x0000000a08127981 */ /* 0x000f22000c1e1b00 */
[----:B------:R-:W-:-:S03]  /*0700*/  IMAD.WIDE R28, R0, 0x8, R8 ;  /* 0x00000008001c7825 */ /* 0x000fc600078e0208 */
[----:B------:R-:W5:Y:S04]  /*0710*/  LDG.E.64 R6, desc[UR10][R4.64+0x18] ;  /* 0x0000180a04067981 */ /* 0x000f68000c1e1b00 */
[----:B------:R0:W5:Y:S02]  /*0720*/  LDG.E.64 R8, desc[UR10][R28.64] ;  /* 0x0000000a1c087981 */ /* 0x000164000c1e1b00 */
[----:B0-----:R-:W-:-:S05]  /*0730*/  IMAD.WIDE R28, R0, 0x8, R28 ;  /* 0x00000008001c7825 */ /* 0x001fca00078e021c */
[----:B------:R-:W5:Y:S01]  /*0740*/  LDG.E.64 R14, desc[UR10][R28.64] ;  /* 0x0000000a1c0e7981 */ /* 0x000f62000c1e1b00 */
[----:B--2---:R-:W-:-:S03]  /*0750*/  DFMA R24, R10, R24, R12 ;  /* 0x000000180a18722b */ /* 0x004fc6000000000c */
[----:B------:R-:W2:Y:S01]  /*0760*/  LDG.E.64 R12, desc[UR10][R4.64+0x20] ;  /* 0x0000200a040c7981 */ /* 0x000ea2000c1e1b00 */
[----:B------:R-:W-:-:S04]  /*0770*/  IMAD.WIDE R10, R0, 0x8, R28 ;  /* 0x00000008000a7825 */ /* 0x000fc800078e021c */
[----:B---3--:R-:W-:Y:S01]  /*0780*/  DFMA R24, R20, R22, R24 ;  /* 0x000000161418722b */ /* 0x008fe20000000018 */
[----:B------:R-:W3:Y:S04]  /*0790*/  LDG.E.64 R20, desc[UR10][R4.64+0x28] ;  /* 0x0000280a04147981 */ /* 0x000ee8000c1e1b00 */
[----:B------:R0:W3:Y:S03]  /*07a0*/  LDG.E.64 R22, desc[UR10][R10.64] ;  /* 0x0000000a0a167981 */ /* 0x0000e6000c1e1b00 */
[----:B----4-:R-:W-:Y:S01]  /*07b0*/  DFMA R16, R16, R18, R24 ;  /* 0x000000121010722b */ /* 0x010fe20000000018 */
[----:B------:R-:W4:Y:S01]  /*07c0*/  LDG.E.64 R18, desc[UR10][R4.64+0x30] ;  /* 0x0000300a04127981 */ /* 0x000f22000c1e1b00 */
[----:B0-----:R-:W-:-:S03]  /*07d0*/  IMAD.WIDE R10, R0, 0x8, R10 ;  /* 0x00000008000a7825 */ /* 0x001fc600078e020a */
[----:B------:R-:W4:Y:S01]  /*07e0*/  LDG.E.64 R4, desc[UR10][R4.64+0x38] ;  /* 0x0000380a04047981 */ /* 0x000f22000c1e1b00 */
[----:B------:R-:W-:-:S03]  /*07f0*/  IMAD.WIDE R28, R0, 0x8, R10 ;  /* 0x00000008001c7825 */ /* 0x000fc600078e020a */
[----:B------:R-:W4:Y:S04]  /*0800*/  LDG.E.64 R24, desc[UR10][R10.64] ;  /* 0x0000000a0a187981 */ /* 0x000f28000c1e1b00 */
[----:B------:R-:W4:Y:S01]  /*0810*/  LDG.E.64 R28, desc[UR10][R28.64] ;  /* 0x0000000a1c1c7981 */ /* 0x000f22000c1e1b00 */
[----:B-----5:R-:W-:Y:S01]  /*0820*/  DFMA R6, R6, R8, R16 ;  /* 0x000000080606722b */ /* 0x020fe20000000010 */
[----:B------:R-:W-:-:S07]  /*0830*/  IADD3 R27, PT, PT, R27, 0x8, RZ ;  /* 0x000000081b1b7810 */ /* 0x000fce0007ffe0ff */
[----:B--2---:R-:W-:-:S08]  /*0840*/  DFMA R6, R12, R14, R6 ;  /* 0x0000000e0c06722b */ /* 0x004fd00000000006 */
[----:B---3--:R-:W-:-:S08]  /*0850*/  DFMA R6, R20, R22, R6 ;  /* 0x000000161406722b */ /* 0x008fd00000000006 */
[----:B----4-:R-:W-:-:S08]  /*0860*/  DFMA R6, R18, R24, R6 ;  /* 0x000000181206722b */ /* 0x010fd00000000006 */
[----:B------:R-:W-:-:S11]  /*0870*/  DFMA R12, R4, R28, R6 ;  /* 0x0000001c040c722b */ /* 0x000fd60000000006 */
.L_x_45:
        /* <DEDUP_REMOVED lines=14> */
[----:B------:R0:W3:Y:S04]  /*0960*/  LDG.E.64 R10, desc[UR10][R28.64] ;  /* 0x0000000a1c0a7981 */ /* 0x0000e8000c1e1b00 */
[----:B------:R-:W4:Y:S04]  /*0970*/  LDG.E.64 R14, desc[UR10][R22.64+0x10] ;  /* 0x0000100a160e7981 */ /* 0x000f28000c1e1b00 */
[----:B------:R-:W5:Y:S01]  /*0980*/  LDG.E.64 R18, desc[UR10][R22.64+0x18] ;  /* 0x0000180a16127981 */ /* 0x000f62000c1e1b00 */
[----:B0-----:R-:W-:-:S05]  /*0990*/  IMAD.WIDE R28, R0, 0x8, R28 ;  /* 0x00000008001c7825 */ /* 0x001fca00078e021c */
[----:B------:R-:W4:Y:S01]  /*09a0*/  LDG.E.64 R16, desc[UR10][R28.64] ;  /* 0x0000000a1c107981 */ /* 0x000f22000c1e1b00 */
[----:B------:R-:W-:-:S06]  /*09b0*/  IMAD.WIDE R20, R0, 0x8, R28 ;  /* 0x0000000800147825 */ /* 0x000fcc00078e021c */
[----:B------:R-:W5:Y:S01]  /*09c0*/  LDG.E.64 R20, desc[UR10][R20.64] ;  /* 0x0000000a14147981 */ /* 0x000f62000c1e1b00 */
[----:B------:R-:W-:Y:S01]  /*09d0*/  VIADD R27, R27, 0x4 ;  /* 0x000000041b1b7836 */ /* 0x000fe20000000000 */
[----:B--2---:R-:W-:-:S08]  /*09e0*/  DFMA R4, R6, R4, R12 ;  /* 0x000000040604722b */ /* 0x004fd0000000000c */
[----:B---3--:R-:W-:-:S08]  /*09f0*/  DFMA R4, R8, R10, R4 ;  /* 0x0000000a0804722b */ /* 0x008fd00000000004 */
[----:B----4-:R-:W-:-:S08]  /*0a00*/  DFMA R4, R14, R16, R4 ;  /* 0x000000100e04722b */ /* 0x010fd00000000004 */
[----:B-----5:R-:W-:-:S11]  /*0a10*/  DFMA R12, R18, R20, R4 ;  /* 0x00000014120c722b */ /* 0x020fd60000000004 */
.L_x_46:
[----:B------:R-:W-:Y:S05]  /*0a20*/  BRA.U !UP1, `(.L_x_42) ;  /* 0x0000000109347547 */ /* 0x000fea000b800000 */
[----:B------:R-:W0:Y:S01]  /*0a30*/  LDC.64 R10, c[0x0][0x380] ;  /* 0x0000e000ff0a7b82 */ /* 0x000e220000000a00 */
[----:B------:R-:W-:-:S07]  /*0a40*/  UMOV UR4, URZ ;  /* 0x000000ff00047c82 */ /* 0x000fce0008000000 */
[----:B------:R-:W1:Y:S02]  /*0a50*/  LDC.64 R8, c[0x0][0x388] ;  /* 0x0000e200ff087b82 */ /* 0x000e640000000a00 */
.L_x_47:
[C---:B------:R-:W-:Y:S02]  /*0a60*/  IMAD R7, R27.reuse, R0, R3 ;  /* 0x000000001b077224 */ /* 0x040fe400078e0203 */
[----:B-1----:R-:W-:-:S04]  /*0a70*/  IMAD.WIDE.U32 R4, R27, 0x8, R8 ;  /* 0x000000081b047825 */ /* 0x002fc800078e0008 */
[----:B0-----:R-:W-:Y:S02]  /*0a80*/  IMAD.WIDE R6, R7, 0x8, R10 ;  /* 0x0000000807067825 */ /* 0x001fe400078e020a */
[----:B------:R-:W2:Y:S04]  /*0a90*/  LDG.E.64 R4, desc[UR10][R4.64] ;  /* 0x0000000a04047981 */ /* 0x000ea8000c1e1b00 */
[----:B------:R-:W2:Y:S01]  /*0aa0*/  LDG.E.64 R6, desc[UR10][R6.64] ;  /* 0x0000000a06067981 */ /* 0x000ea2000c1e1b00 */
[----:B------:R-:W-:Y:S01]  /*0ab0*/  UIADD3 UR4, UPT, UPT, UR4, 0x1, URZ ;  /* 0x0000000104047890 */ /* 0x000fe2000fffe0ff */
[----:B------:R-:W-:-:S03]  /*0ac0*/  IADD3 R27, PT, PT, R27, 0x1, RZ ;  /* 0x000000011b1b7810 */ /* 0x000fc60007ffe0ff */
[----:B------:R-:W-:Y:S01]  /*0ad0*/  UISETP.NE.AND UP0, UPT, UR4, UR5, UPT ;  /* 0x000000050400728c */ /* 0x000fe2000bf05270 */
[----:B--2---:R-:W-:-:S08]  /*0ae0*/  DFMA R12, R4, R6, R12 ;  /* 0x00000006040c722b */ /* 0x004fd0000000000c */
[----:B------:R-:W-:Y:S05]  /*0af0*/  BRA.U UP0, `(.L_x_47) ;  /* 0xfffffffd00d87547 */ /* 0x000fea000b83ffff */
.L_x_42:
[----:B------:R-:W0:Y:S01]  /*0b00*/  LDC.64 R4, c[0x0][0x390] ;  /* 0x0000e400ff047b82 */ /* 0x000e220000000a00 */
[C---:B------:R-:W-:Y:S01]  /*0b10*/  ISETP.NE.AND P0, PT, R3.reuse, RZ, PT ;  /* 0x000000ff0300720c */ /* 0x040fe20003f05270 */
[----:B0-----:R-:W-:-:S05]  /*0b20*/  IMAD.WIDE R4, R3, 0x8, R4 ;  /* 0x0000000803047825 */ /* 0x001fca00078e0204 */
[----:B------:R0:W-:Y:S01]  /*0b30*/  STG.E.64 desc[UR10][R4.64], R12 ;  /* 0x0000000c04007986 */ /* 0x0001e2000c101b0a */
[----:B------:R-:W-:Y:S06]  /*0b40*/  BAR.SYNC.DEFER_BLOCKING 0x0 ;  /* 0x0000000000007b1d */ /* 0x000fec0000010000 */
[----:B------:R-:W-:Y:S05]  /*0b50*/  @P0 EXIT ;  /* 0x000000000000094d */ /* 0x000fea0003800000 */
[----:B------:R-:W-:-:S13]  /*0b60*/  ISETP.GE.AND P0, PT, R0, 0x2, PT ;  /* 0x000000020000780c */ /* 0x000fda0003f06270 */
[----:B------:R-:W-:Y:S05]  /*0b70*/  @!P0 BRA `(.L_x_48) ;  /* 0x0000000800548947 */ /* 0x000fea0003800000 */
[----:B------:R-:W1:Y:S01]  /*0b80*/  LDCU.64 UR6, c[0x0][0x390] ;  /* 0x00007200ff0677ac */ /* 0x000e620008000a00 */
[----:B------:R-:W-:Y:S02]  /*0b90*/  IADD3 R0, PT, PT, R0, -0x1, RZ ;  /* 0xffffffff00007810 */ /* 0x000fe40007ffe0ff */
[----:B------:R-:W-:Y:S01]  /*0ba0*/  PRMT R2, RZ, 0x7610, R2 ;  /* 0x00007610ff027816 */ /* 0x000fe20000000002 */
[----:B------:R-:W2:Y:S01]  /*0bb0*/  LDCU.U16 UR8, c[0x0][0x3a4] ;  /* 0x00007480ff0877ac */ /* 0x000ea20008000400 */
[----:B------:R-:W-:Y:S01]  /*0bc0*/  PRMT R3, RZ, 0x7610, R3 ;  /* 0x00007610ff037816 */ /* 0x000fe20000000003 */
[----:B0-----:R-:W-:Y:S01]  /*0bd0*/  IMAD.MOV.U32 R4, RZ, RZ, R0 ;  /* 0x000000ffff047224 */ /* 0x001fe200078e0000 */
[----:B------:R-:W-:Y:S01]  /*0be0*/  UMOV UR4, URZ ;  /* 0x000000ff00047c82 */ /* 0x000fe20008000000 */
[----:B-1----:R-:W-:-:S04]  /*0bf0*/  UIADD3 UR6, UP0, UPT, UR6, 0x20, URZ ;  /* 0x0000002006067890 */ /* 0x002fc8000ff1e0ff */
[----:B--2---:R-:W-:-:S12]  /*0c00*/  UIADD3.X UR7, UPT, UPT, URZ, UR7, URZ, UP0, !UPT ;  /* 0x00000007ff077290 */ /* 0x004fd800087fe4ff */
.L_x_54:
[----:B0-----:R-:W0:Y:S02]  /*0c10*/  LDCU UR5, c[0x0][0x3a4] ;  /* 0x00007480ff0577ac */ /* 0x001e240008000800 */
[----:B0-----:R-:W-:-:S04]  /*0c20*/  UIADD3 UR9, UPT, UPT, UR4, -UR5, URZ ;  /* 0x8000000504097290 */ /* 0x001fc8000fffe0ff */
[----:B------:R-:W-:-:S09]  /*0c30*/  UISETP.GT.AND UP0, UPT, UR9, -0x2, UPT ;  /* 0xfffffffe0900788c */ /* 0x000fd2000bf04270 */
[----:B-12---:R-:W-:Y:S05]  /*0c40*/  BRA.U UP0, `(.L_x_49) ;  /* 0x0000000900087547 */ /* 0x006fea000b800000 */
[----:B------:R-:W-:Y:S01]  /*0c50*/  UIADD3 UR5, UPT, UPT, -UR4, -0x2, UR5 ;  /* 0xfffffffe04057890 */ /* 0x000fe2000fffe105 */
[----:B------:R-:W-:Y:S01]  /*0c60*/  HFMA2 R5, -RZ, RZ, 0, 0 ;  /* 0x00000000ff057431 */ /* 0x000fe200000001ff */
[----:B------:R-:W-:Y:S02]  /*0c70*/  LOP3.LUT P0, RZ, R4, 0x7, RZ, 0xc0, !PT ;  /* 0x0000000704ff7812 */ /* 0x000fe4000780c0ff */
[----:B------:R-:W-:-:S09]  /*0c80*/  UISETP.GE.U32.AND UP0, UPT, UR5, 0x7, UPT ;  /* 0x000000070500788c */ /* 0x000fd2000bf06070 */
[----:B------:R-:W-:Y:S05]  /*0c90*/  BRA.U !UP0, `(.L_x_50) ;  /* 0x0000000108f47547 */ /* 0x000fea000b800000 */
[----:B------:R-:W0:Y:S02]  /*0ca0*/  LDC.64 R6, c[0x0][0x390] ;  /* 0x0000e400ff067b82 */ /* 0x000e240000000a00 */
[----:B0-----:R-:W5:Y:S01]  /*0cb0*/  LDG.E.64 R6, desc[UR10][R6.64] ;  /* 0x0000000a06067981 */ /* 0x001f62000c1e1b00 */
[----:B------:R-:W-:Y:S01]  /*0cc0*/  LOP3.LUT R5, R4, 0xfffffff8, RZ, 0xc0, !PT ;  /* 0xfffffff804057812 */ /* 0x000fe200078ec0ff */
[----:B------:R-:W-:Y:S01]  /*0cd0*/  IMAD.U32 R11, RZ, RZ, UR7 ;  /* 0x00000007ff0b7e24 */ /* 0x000fe2000f8e00ff */
[----:B------:R-:W-:Y:S02]  /*0ce0*/  MOV R10, UR6 ;  /* 0x00000006000a7c02 */ /* 0x000fe40008000f00 */
[----:B------:R-:W-:-:S07]  /*0cf0*/  IADD3 R24, PT, PT, -R5, RZ, RZ ;  /* 0x000000ff05187210 */ /* 0x000fce0007ffe1ff */
.L_x_51:
[----:B------:R-:W-:Y:S01]  /*0d00*/  MOV R8, R10 ;  /* 0x0000000a00087202 */ /* 0x000fe20000000f00 */
[----:B------:R-:W-:-:S05]  /*0d10*/  IMAD.MOV.U32 R9, RZ, RZ, R11 ;  /* 0x000000ffff097224 */ /* 0x000fca00078e000b */
[----:B------:R-:W2:Y:S04]  /*0d20*/  LDG.E.64 R10, desc[UR10][R8.64+-0x18] ;  /* 0xffffe80a080a7981 */ /* 0x000ea8000c1e1b00 */
[----:B------:R-:W3:Y:S04]  /*0d30*/  LDG.E.64 R12, desc[UR10][R8.64+-0x10] ;  /* 0xfffff00a080c7981 */ /* 0x000ee8000c1e1b00 */
[----:B------:R-:W4:Y:S04]  /*0d40*/  LDG.E.64 R14, desc[UR10][R8.64+-0x8] ;  /* 0xfffff80a080e7981 */ /* 0x000f28000c1e1b00 */
[----:B------:R-:W4:Y:S04]  /*0d50*/  LDG.E.64 R16, desc[UR10][R8.64] ;  /* 0x0000000a08107981 */ /* 0x000f28000c1e1b00 */
[----:B------:R-:W4:Y:S04]  /*0d60*/  LDG.E.64 R18, desc[UR10][R8.64+0x8] ;  /* 0x0000080a08127981 */ /* 0x000f28000c1e1b00 */
[----:B------:R-:W4:Y:S04]  /*0d70*/  LDG.E.64 R20, desc[UR10][R8.64+0x10] ;  /* 0x0000100a08147981 */ /* 0x000f28000c1e1b00 */
[----:B------:R-:W4:Y:S01]  /*0d80*/  LDG.E.64 R22, desc[UR10][R8.64+0x18] ;  /* 0x0000180a08167981 */ /* 0x000f22000c1e1b00 */
[----:B--2--5:R-:W-:-:S14]  /*0d90*/  DSETP.GT.AND P1, PT, R6, R10, PT ;  /* 0x0000000a0600722a */ /* 0x024fdc0003f24000 */
[----:B------:R0:W-:Y:S04]  /*0da0*/  @P1 STG.E.64 desc[UR10][R8.64+-0x20], R10 ;  /* 0xffffe00a08001986 */ /* 0x0001e8000c101b0a */
[----:B------:R1:W-:Y:S01]  /*0db0*/  @P1 STG.E.64 desc[UR10][R8.64+-0x18], R6 ;  /* 0xffffe80608001986 */ /* 0x0003e2000c101b0a */
[----:B0-----:R-:W-:Y:S02]  /*0dc0*/  @P1 MOV R10, R6 ;  /* 0x00000006000a1202 */ /* 0x001fe40000000f00 */
[----:B------:R-:W-:Y:S02]  /*0dd0*/  @P1 MOV R11, R7 ;  /* 0x00000007000b1202 */ /* 0x000fe40000000f00 */
[----:B-1----:R-:W2:Y:S01]  /*0de0*/  LDG.E.64 R6, desc[UR10][R8.64+0x20] ;  /* 0x0000200a08067981 */ /* 0x002ea2000c1e1b00 */
[----:B------:R-:W-:-:S03]  /*0df0*/  VIADD R24, R24, 0x8 ;  /* 0x0000000818187836 */ /* 0x000fc60000000000 */
[----:B---3--:R-:W-:Y:S02]  /*0e00*/  DSETP.GT.AND P1, PT, R10, R12, PT ;  /* 0x0000000c0a00722a */ /* 0x008fe40003f24000 */
[----:B------:R-:W-:-:S12]  /*0e10*/  ISETP.NE.AND P3, PT, R24, RZ, PT ;  /* 0x000000ff1800720c */ /* 0x000fd80003f65270 */
[----:B------:R0:W-:Y:S04]  /*0e20*/  @P1 STG.E.64 desc[UR10][R8.64+-0x18], R12 ;  /* 0xffffe80c08001986 */ /* 0x0001e8000c101b0a */
[----:B------:R-:W-:Y:S01]  /*0e30*/  @P1 STG.E.64 desc[UR10][R8.64+-0x10], R10 ;  /* 0xfffff00a08001986 */ /* 0x000fe2000c101b0a */
[----:B0-----:R-:W-:Y:S01]  /*0e40*/  @P1 IMAD.MOV.U32 R12, RZ, RZ, R10 ;  /* 0x000000ffff0c1224 */ /* 0x001fe200078e000a */
[----:B------:R-:W-:-:S06]  /*0e50*/  @P1 MOV R13, R11 ;  /* 0x0000000b000d1202 */ /* 0x000fcc0000000f00 */
[----:B----4-:R-:W-:-:S14]  /*0e60*/  DSETP.GT.AND P2, PT, R12, R14, PT ;  /* 0x0000000e0c00722a */ /* 0x010fdc0003f44000 */
[----:B------:R0:W-:Y:S04]  /*0e70*/  @P2 STG.E.64 desc[UR10][R8.64+-0x10], R14 ;  /* 0xfffff00e08002986 */ /* 0x0001e8000c101b0a */
[----:B------:R-:W-:Y:S01]  /*0e80*/  @P2 STG.E.64 desc[UR10][R8.64+-0x8], R12 ;  /* 0xfffff80c08002986 */ /* 0x000fe2000c101b0a */
[----:B0-----:R-:W-:Y:S01]  /*0e90*/  @P2 MOV R14, R12 ;  /* 0x0000000c000e2202 */ /* 0x001fe20000000f00 */
[----:B------:R-:W-:-:S06]  /*0ea0*/  @P2 IMAD.MOV.U32 R15, RZ, RZ, R13 ;  /* 0x000000ffff0f2224 */ /* 0x000fcc00078e000d */
[----:B------:R-:W-:-:S14]  /*0eb0*/  DSETP.GT.AND P1, PT, R14, R16, PT ;  /* 0x000000100e00722a */ /* 0x000fdc0003f24000 */
[----:B------:R0:W-:Y:S04]  /*0ec0*/  @P1 STG.E.64 desc[UR10][R8.64+-0x8], R16 ;  /* 0xfffff81008001986 */ /* 0x0001e8000c101b0a */
[----:B------:R-:W-:Y:S01]  /*0ed0*/  @P1 STG.E.64 desc[UR10][R8.64], R14 ;  /* 0x0000000e08001986 */ /* 0x000fe2000c101b0a */
[----:B0-----:R-:W-:Y:S02]  /*0ee0*/  @P1 MOV R16, R14 ;  /* 0x0000000e00101202 */ /* 0x001fe40000000f00 */
[----:B------:R-:W-:-:S06]  /*0ef0*/  @P1 MOV R17, R15 ;  /* 0x0000000f00111202 */ /* 0x000fcc0000000f00 */
[----:B------:R-:W-:-:S14]  /*0f00*/  DSETP.GT.AND P2, PT, R16, R18, PT ;  /* 0x000000121000722a */ /* 0x000fdc0003f44000 */
[----:B------:R0:W-:Y:S04]  /*0f10*/  @P2 STG.E.64 desc[UR10][R8.64], R18 ;  /* 0x0000001208002986 */ /* 0x0001e8000c101b0a */
[----:B------:R-:W-:Y:S01]  /*0f20*/  @P2 STG.E.64 desc[UR10][R8.64+0x8], R16 ;  /* 0x0000081008002986 */ /* 0x000fe2000c101b0a */
[----:B0-----:R-:W-:Y:S01]  /*0f30*/  @P2 IMAD.MOV.U32 R18, RZ, RZ, R16 ;  /* 0x000000ffff122224 */ /* 0x001fe200078e0010 */
[----:B------:R-:W-:-:S06]  /*0f40*/  @P2 MOV R19, R17 ;  /* 0x0000001100132202 */ /* 0x000fcc0000000f00 */
[----:B------:R-:W-:-:S14]  /*0f50*/  DSETP.GT.AND P1, PT, R18, R20, PT ;  /* 0x000000141200722a */ /* 0x000fdc0003f24000 */
        /* <DEDUP_REMOVED lines=8> */
[----:B------:R-:W-:Y:S02]  /*0fe0*/  @P2 MOV R23, R21 ;  /* 0x0000001500172202 */ /* 0x000fe40000000f00 */
[----:B------:R-:W-:-:S04]  /*0ff0*/  IADD3 R10, P2, PT, R8, 0x40, RZ ;  /* 0x00000040080a7810 */ /* 0x000fc80007f5e0ff */
[----:B------:R-:W-:Y:S01]  /*1000*/  IADD3.X R11, PT, PT, RZ, R9, RZ, P2, !PT ;  /* 0x00000009ff0b7210 */ /* 0x000fe200017fe4ff */
[----:B--2---:R-:W-:-:S14]  /*1010*/  DSETP.GT.AND P1, PT, R22, R6, PT ;  /* 0x000000061600722a */ /* 0x004fdc0003f24000 */
[----:B------:R-:W-:Y:S04]  /*1020*/  @P1 STG.E.64 desc[UR10][R8.64+0x20], R22 ;  /* 0x0000201608001986 */ /* 0x000fe8000c101b0a */
[----:B------:R0:W-:Y:S02]  /*1030*/  @P1 STG.E.64 desc[UR10][R8.64+0x18], R6 ;  /* 0x0000180608001986 */ /* 0x0001e4000c101b0a */
[----:B0-----:R-:W-:Y:S02]  /*1040*/  @P1 MOV R6, R22 ;  /* 0x0000001600061202 */ /* 0x001fe40000000f00 */
[----:B------:R-:W-:Y:S01]  /*1050*/  @P1 MOV R7, R23 ;  /* 0x0000001700071202 */ /* 0x000fe20000000f00 */
[----:B------:R-:W-:Y:S06]  /*1060*/  @P3 BRA `(.L_x_51) ;  /* 0xfffffffc00243947 */ /* 0x000fec000383ffff */
.L_x_50:
[----:B------:R-:W-:Y:S05]  /*1070*/  @!P0 BRA `(.L_x_49) ;  /* 0x0000000000fc8947 */ /* 0x000fea0003800000 */
[----:B------:R-:W-:-:S05]  /*1080*/  LOP3.LUT R6, RZ, R3, RZ, 0x33, !PT ;  /* 0x00000003ff067212 */ /* 0x000fca00078e33ff */
[----:B------:R-:W-:-:S05]  /*1090*/  VIADD R6, R6, UR8 ;  /* 0x0000000806067c36 */ /* 0x000fca0008000000 */
[----:B------:R-:W-:-:S04]  /*10a0*/  LOP3.LUT R6, R6, 0x7, RZ, 0xc0, !PT ;  /* 0x0000000706067812 */ /* 0x000fc800078ec0ff */
[C---:B------:R-:W-:Y:S02]  /*10b0*/  IADD3 R7, PT, PT, R6.reuse, -0x1, RZ ;  /* 0xffffffff06077810 */ /* 0x040fe40007ffe0ff */
[----:B------:R-:W-:Y:S02]  /*10c0*/  LOP3.LUT P0, RZ, R6, 0x3, RZ, 0xc0, !PT ;  /* 0x0000000306ff7812 */ /* 0x000fe4000780c0ff */
[----:B------:R-:W-:-:S13]  /*10d0*/  ISETP.GE.U32.AND P1, PT, R7, 0x3, PT ;  /* 0x000000030700780c */ /* 0x000fda0003f26070 */
[----:B------:R-:W-:Y:S05]  /*10e0*/  @!P1 BRA `(.L_x_52) ;  /* 0x0000000000689947 */ /* 0x000fea0003800000 */
[----:B------:R-:W0:Y:S02]  /*10f0*/  LDC.64 R12, c[0x0][0x390] ;  /* 0x0000e400ff0c7b82 */ /* 0x000e240000000a00 */
[----:B0-----:R-:W-:-:S05]  /*1100*/  IMAD.WIDE.U32 R12, R5, 0x8, R12 ;  /* 0x00000008050c7825 */ /* 0x001fca00078e000c */
[----:B------:R-:W2:Y:S04]  /*1110*/  LDG.E.64 R14, desc[UR10][R12.64] ;  /* 0x0000000a0c0e7981 */ /* 0x000ea8000c1e1b00 */
[----:B------:R-:W2:Y:S04]  /*1120*/  LDG.E.64 R6, desc[UR10][R12.64+0x8] ;  /* 0x0000080a0c067981 */ /* 0x000ea8000c1e1b00 */
[----:B------:R-:W3:Y:S04]  /*1130*/  LDG.E.64 R8, desc[UR10][R12.64+0x10] ;  /* 0x0000100a0c087981 */ /* 0x000ee8000c1e1b00 */
[----:B------:R-:W4:Y:S04]  /*1140*/  LDG.E.64 R10, desc[UR10][R12.64+0x18] ;  /* 0x0000180a0c0a7981 */ /* 0x000f28000c1e1b00 */
[----:B------:R-:W5:Y:S01]  /*1150*/  LDG.E.64 R16, desc[UR10][R12.64+0x20] ;  /* 0x0000200a0c107981 */ /* 0x000f62000c1e1b00 */
[----:B------:R-:W-:Y:S01]  /*1160*/  VIADD R5, R5, 0x4 ;  /* 0x0000000405057836 */ /* 0x000fe20000000000 */
[----:B--2---:R-:W-:-:S14]  /*1170*/  DSETP.GT.AND P1, PT, R14, R6, PT ;  /* 0x000000060e00722a */ /* 0x004fdc0003f24000 */
[----:B------:R0:W-:Y:S04]  /*1180*/  @P1 STG.E.64 desc[UR10][R12.64], R6 ;  /* 0x000000060c001986 */ /* 0x0001e8000c101b0a */
[----:B------:R-:W-:Y:S01]  /*1190*/  @P1 STG.E.64 desc[UR10][R12.64+0x8], R14 ;  /* 0x0000080e0c001986 */ /* 0x000fe2000c101b0a */
[----:B0-----:R-:W-:Y:S02]  /*11a0*/  @P1 MOV R6, R14 ;  /* 0x0000000e00061202 */ /* 0x001fe40000000f00 */
[----:B------:R-:W-:-:S06]  /*11b0*/  @P1 MOV R7, R15 ;  /* 0x0000000f00071202 */ /* 0x000fcc0000000f00 */
[----:B---3--:R-:W-:-:S14]  /*11c0*/  DSETP.GT.AND P2, PT, R6, R8, PT ;  /* 0x000000080600722a */ /* 0x008fdc0003f44000 */
[----:B------:R0:W-:Y:S04]  /*11d0*/  @P2 STG.E.64 desc[UR10][R12.64+0x8], R8 ;  /* 0x000008080c002986 */ /* 0x0001e8000c101b0a */
[----:B------:R-:W-:Y:S01]  /*11e0*/  @P2 STG.E.64 desc[UR10][R12.64+0x10], R6 ;  /* 0x000010060c002986 */ /* 0x000fe2000c101b0a */
[----:B0-----:R-:W-:Y:S01]  /*11f0*/  @P2 IMAD.MOV.U32 R8, RZ, RZ, R6 ;  /* 0x000000ffff082224 */ /* 0x001fe200078e0006 */
[----:B------:R-:W-:-:S06]  /*1200*/  @P2 MOV R9, R7 ;  /* 0x0000000700092202 */ /* 0x000fcc0000000f00 */
[----:B----4-:R-:W-:-:S14]  /*1210*/  DSETP.GT.AND P1, PT, R8, R10, PT ;  /* 0x0000000a0800722a */ /* 0x010fdc0003f24000 */
[----:B------:R0:W-:Y:S04]  /*1220*/  @P1 STG.E.64 desc[UR10][R12.64+0x10], R10 ;  /* 0x0000100a0c001986 */ /* 0x0001e8000c101b0a */
[----:B------:R1:W-:Y:S01]  /*1230*/  @P1 STG.E.64 desc[UR10][R12.64+0x18], R8 ;  /* 0x000018080c001986 */ /* 0x0003e2000c101b0a */
[----:B0-----:R-:W-:Y:S02]  /*1240*/  @P1 MOV R10, R8 ;  /* 0x00000008000a1202 */ /* 0x001fe40000000f00 */
[----:B------:R-:W-:-:S06]  /*1250*/  @P1 MOV R11, R9 ;  /* 0x00000009000b1202 */ /* 0x000fcc0000000f00 */
[----:B-----5:R-:W-:-:S14]  /*1260*/  DSETP.GT.AND P2, PT, R10, R16, PT ;  /* 0x000000100a00722a */ /* 0x020fdc0003f44000 */
[----:B------:R1:W-:Y:S04]  /*1270*/  @P2 STG.E.64 desc[UR10][R12.64+0x18], R16 ;  /* 0x000018100c002986 */ /* 0x0003e8000c101b0a */
[----:B------:R1:W-:Y:S02]  /*1280*/  @P2 STG.E.64 desc[UR10][R12.64+0x20], R10 ;  /* 0x0000200a0c002986 */ /* 0x0003e4000c101b0a */
.L_x_52:
[----:B------:R-:W-:Y:S05]  /*1290*/  @!P0 BRA `(.L_x_49) ;  /* 0x0000000000748947 */ /* 0x000fea0003800000 */
[----:B------:R-:W-:-:S04]  /*12a0*/  LOP3.LUT R6, R2, 0x3, RZ, 0x3c, !PT ;  /* 0x0000000302067812 */ /* 0x000fc800078e3cff */
[----:B------:R-:W-:-:S04]  /*12b0*/  IADD3 R6, PT, PT, R6, UR8, RZ ;  /* 0x0000000806067c10 */ /* 0x000fc8000fffe0ff */
[C---:B------:R-:W-:Y:S02]  /*12c0*/  LOP3.LUT R7, R6.reuse, 0x3, RZ, 0xc0, !PT ;  /* 0x0000000306077812 */ /* 0x040fe400078ec0ff */
[----:B------:R-:W-:Y:S02]  /*12d0*/  LOP3.LUT R6, R6, 0x1, RZ, 0xc0, !PT ;  /* 0x0000000106067812 */ /* 0x000fe400078ec0ff */
[----:B------:R-:W-:Y:S02]  /*12e0*/  ISETP.NE.AND P0, PT, R7, 0x1, PT ;  /* 0x000000010700780c */ /* 0x000fe40003f05270 */
[----:B------:R-:W-:-:S11]  /*12f0*/  ISETP.NE.U32.AND P2, PT, R6, 0x1, PT ;  /* 0x000000010600780c */ /* 0x000fd60003f45070 */
[----:B------:R-:W-:Y:S05]  /*1300*/  @!P0 BRA `(.L_x_53) ;  /* 0x0000000000388947 */ /* 0x000fea0003800000 */
[----:B------:R-:W1:Y:S02]  /*1310*/  LDC.64 R6, c[0x0][0x390] ;  /* 0x0000e400ff067b82 */ /* 0x000e640000000a00 */
[----:B-1----:R-:W-:-:S05]  /*1320*/  IMAD.WIDE.U32 R12, R5, 0x8, R6 ;  /* 0x00000008050c7825 */ /* 0x002fca00078e0006 */
[----:B------:R-:W2:Y:S04]  /*1330*/  LDG.E.64 R8, desc[UR10][R12.64] ;  /* 0x0000000a0c087981 */ /* 0x000ea8000c1e1b00 */
[----:B------:R-:W2:Y:S04]  /*1340*/  LDG.E.64 R6, desc[UR10][R12.64+0x8] ;  /* 0x0000080a0c067981 */ /* 0x000ea8000c1e1b00 */
[----:B------:R-:W3:Y:S01]  /*1350*/  LDG.E.64 R10, desc[UR10][R12.64+0x10] ;  /* 0x0000100a0c0a7981 */ /* 0x000ee2000c1e1b00 */
[----:B------:R-:W-:Y:S01]  /*1360*/  VIADD R5, R5, 0x2 ;  /* 0x0000000205057836 */ /* 0x000fe20000000000 */
[----:B--2---:R-:W-:-:S14]  /*1370*/  DSETP.GT.AND P0, PT, R8, R6, PT ;  /* 0x000000060800722a */ /* 0x004fdc0003f04000 */
[----:B------:R0:W-:Y:S04]  /*1380*/  @P0 STG.E.64 desc[UR10][R12.64], R6 ;  /* 0x000000060c000986 */ /* 0x0001e8000c101b0a */
[----:B------:R2:W-:Y:S01]  /*1390*/  @P0 STG.E.64 desc[UR10][R12.64+0x8], R8 ;  /* 0x000008080c000986 */ /* 0x0005e2000c101b0a */
[----:B0-----:R-:W-:Y:S02]  /*13a0*/  @P0 MOV R6, R8 ;  /* 0x0000000800060202 */ /* 0x001fe40000000f00 */
[----:B------:R-:W-:-:S06]  /*13b0*/  @P0 MOV R7, R9 ;  /* 0x0000000900070202 */ /* 0x000fcc0000000f00 */
[----:B---3--:R-:W-:-:S14]  /*13c0*/  DSETP.GT.AND P1, PT, R6, R10, PT ;  /* 0x0000000a0600722a */ /* 0x008fdc0003f24000 */
[----:B------:R2:W-:Y:S04]  /*13d0*/  @P1 STG.E.64 desc[UR10][R12.64+0x8], R10 ;  /* 0x0000080a0c001986 */ /* 0x0005e8000c101b0a */
[----:B------:R2:W-:Y:S02]  /*13e0*/  @P1 STG.E.64 desc[UR10][R12.64+0x10], R6 ;  /* 0x000010060c001986 */ /* 0x0005e4000c101b0a */
.L_x_53:
[----:B------:R-:W-:Y:S05]  /*13f0*/  @P2 BRA `(.L_x_49) ;  /* 0x00000000001c2947 */ /* 0x000fea0003800000 */
[----:B--2---:R-:W0:Y:S02]  /*1400*/  LDC.64 R6, c[0x0][0x390] ;  /* 0x0000e400ff067b82 */ /* 0x004e240000000a00 */
[----:B0-----:R-:W-:-:S05]  /*1410*/  IMAD.WIDE.U32 R6, R5, 0x8, R6 ;  /* 0x0000000805067825 */ /* 0x001fca00078e0006 */
[----:B-1----:R-:W2:Y:S04]  /*1420*/  LDG.E.64 R8, desc[UR10][R6.64] ;  /* 0x0000000a06087981 */ /* 0x002ea8000c1e1b00 */
[----:B------:R-:W2:Y:S02]  /*1430*/  LDG.E.64 R10, desc[UR10][R6.64+0x8] ;  /* 0x0000080a060a7981 */ /* 0x000ea4000c1e1b00 */
[----:B--2---:R-:W-:-:S14]  /*1440*/  DSETP.GT.AND P0, PT, R8, R10, PT ;  /* 0x0000000a0800722a */ /* 0x004fdc0003f04000 */
[----:B------:R0:W-:Y:S04]  /*1450*/  @P0 STG.E.64 desc[UR10][R6.64], R10 ;  /* 0x0000000a06000986 */ /* 0x0001e8000c101b0a */
[----:B------:R0:W-:Y:S02]  /*1460*/  @P0 STG.E.64 desc[UR10][R6.64+0x8], R8 ;  /* 0x0000080806000986 */ /* 0x0001e4000c101b0a */
.L_x_49:
[----:B------:R-:W-:Y:S01]  /*1470*/  UIADD3 UR4, UPT, UPT, UR4, 0x1, URZ ;  /* 0x0000000104047890 */ /* 0x000fe2000fffe0ff */
[----:B------:R-:W-:Y:S02]  /*1480*/  IADD3 R3, PT, PT, R3, 0x1, RZ ;  /* 0x0000000103037810 */ /* 0x000fe40007ffe0ff */
[----:B------:R-:W-:Y:S02]  /*1490*/  IADD3 R2, PT, PT, R2, 0x1, RZ ;  /* 0x0000000102027810 */ /* 0x000fe40007ffe0ff */
[----:B------:R-:W-:Y:S02]  /*14a0*/  IADD3 R4, PT, PT, R4, -0x1, RZ ;  /* 0xffffffff04047810 */ /* 0x000fe40007ffe0ff */
[----:B------:R-:W-:-:S13]  /*14b0*/  ISETP.NE.AND P0, PT, R0, UR4, PT ;  /* 0x0000000400007c0c */ /* 0x000fda000bf05270 */
[----:B------:R-:W-:Y:S05]  /*14c0*/  @P0 BRA `(.L_x_54) ;  /* 0xfffffff400d00947 */ /* 0x000fea000383ffff */
.L_x_48:
[----:B------:R-:W3:Y:S01]  /*14d0*/  LDCU UR4, c[0x0][0x3a4] ;  /* 0x00007480ff0477ac */ /* 0x000ee20008000800 */
[----:B------:R-:W4:Y:S08]  /*14e0*/  LDC.64 R2, c[0x0][0x3a8] ;  /* 0x0000ea00ff027b82 */ /* 0x000f300000000a00 */
[----:B0-2---:R-:W0:Y:S01]  /*14f0*/  LDC.64 R6, c[0x0][0x390] ;  /* 0x0000e400ff067b82 */ /* 0x005e220000000a00 */
[----:B---3--:R-:W2:Y:S01]  /*1500*/  I2F.F64 R4, UR4 ;  /* 0x0000000400047d12 */ /* 0x008ea20008201c00 */
[----:B----4-:R-:W-:-:S08]  /*1510*/  DADD R2, -R2, 1 ;  /* 0x3ff0000002027429 */ /* 0x010fd00000000100 */
[----:B--2---:R-:W-:-:S10]  /*1520*/  DMUL R2, R2, R4 ;  /* 0x0000000402027228 */ /* 0x004fd40000000000 */
[----:B------:R-:W0:Y:S02]  /*1530*/  F2I.F64.TRUNC R3, R2 ;  /* 0x0000000200037311 */ /* 0x000e24000030d100 */
[----:B0-----:R-:W-:-:S06]  /*1540*/  IMAD.WIDE R4, R3, 0x8, R6 ;  /* 0x0000000803047825 */ /* 0x001fcc00078e0206 */
[----:B------:R-:W1:Y:S01]  /*1550*/  LDG.E.64 R4, desc[UR10][R4.64] ;  /* 0x0000000a04047981 */ /* 0x000e62000c1e1b00 */
[----:B------:R-:W0:Y:S01]  /*1560*/  LDC.64 R6, c[0x0][0x398] ;  /* 0x0000e600ff067b82 */ /* 0x000e220000000a00 */
[----:B-1----:R-:W-:-:S07]  /*1570*/  DADD R8, -RZ, -R4 ;  /* 0x00000000ff087229 */ /* 0x002fce0000000904 */
[----:B0-----:R-:W-:Y:S01]  /*1580*/  STG.E.64 desc[UR10][R6.64], R8 ;  /* 0x0000000806007986 */ /* 0x001fe2000c101b0a */
[----:B------:R-:W-:Y:S05]  /*1590*/  EXIT ;  /* 0x000000000000794d */ /* 0x000fea0003800000 */
.L_x_55:
        /* <DEDUP_REMOVED lines=14> */
.L_x_125:


//--------------------- .text.monte_carlo_option_pricing_kernel --------------------------
	.section	.text.monte_carlo_option_pricing_kernel,"ax",@progbits
	.align	128
        .global         monte_carlo_option_pricing_kernel
        .type           monte_carlo_option_pricing_kernel,@function
        .size           monte_carlo_option_pricing_kernel,(.L_x_122 - monte_carlo_option_pricing_kernel)
        .other          monte_carlo_option_pricing_kernel,@"STO_CUDA_ENTRY STV_DEFAULT"
monte_carlo_option_pricing_kernel:
.text.monte_carlo_option_pricing_kernel:
        /* <DEDUP_REMOVED lines=8> */
[----:B------:R-:W0:Y:S01]  /*0080*/  LDC.64 R30, c[0x0][0x3a0] ;  /* 0x0000e800ff1e7b82 */ /* 0x000e220000000a00 */
[----:B------:R-:W1:Y:S01]  /*0090*/  LDCU.64 UR6, c[0x0][0x358] ;  /* 0x00006b00ff0677ac */ /* 0x000e620008000a00 */
[----:B------:R-:W2:Y:S01]  /*00a0*/  LDCU UR8, c[0x0][0x3b4] ;  /* 0x00007680ff0877ac */ /* 0x000ea20008000800 */
[----:B------:R-:W3:Y:S01]  /*00b0*/  LDCU.64 UR4, c[0x0][0x3b8] ;  /* 0x00007700ff0477ac */ /* 0x000ee20008000a00 */
[----:B0-----:R-:W-:-:S06]  /*00c0*/  IMAD.WIDE R30, R2, 0x8, R30 ;  /* 0x00000008021e7825 */ /* 0x001fcc00078e021e */
[----:B-1----:R-:W5:Y:S01]  /*00d0*/  LDG.E.64 R30, desc[UR6][R30.64] ;  /* 0x000000061e1e7981 */ /* 0x002f62000c1e1b00 */
[----:B--2---:R-:W-:Y:S01]  /*00e0*/  UISETP.GE.AND UP0, UPT, UR8, 0x1, UPT ;  /* 0x000000010800788c */ /* 0x004fe2000bf06270 */
[----:B---3--:R-:W-:Y:S02]  /*00f0*/  IADD3 R0, P0, PT, R2, UR4, RZ ;  /* 0x0000000402007c10 */ /* 0x008fe4000ff1e0ff */
[----:B------:R-:W-:Y:S02]  /*0100*/  CS2R R28, SRZ ;  /* 0x00000000001c7805 */ /* 0x000fe4000001ff00 */
[----:B------:R-:W-:-:S04]  /*0110*/  SHF.R.S32.HI R3, RZ, 0x1f, R2 ;  /* 0x0000001fff037819 */ /* 0x000fc80000011402 */
[----:B------:R-:W-:Y:S01]  /*0120*/  IADD3.X R6, PT, PT, R3, UR5, RZ, P0, !PT ;  /* 0x0000000503067c10 */ /* 0x000fe200087fe4ff */
[----:B------:R-:W-:Y:S06]  /*0130*/  BRA.U !UP0, `(.L_x_56) ;  /* 0x0000001508ac7547 */ /* 0x000fec000b800000 */
[----:B------:R-:W0:Y:S01]  /*0140*/  LDC.64 R26, c[0x0][0x390] ;  /* 0x0000e400ff1a7b82 */ /* 0x000e220000000a00 */
[----:B------:R-:W1:Y:S07]  /*0150*/  LDCU.64 UR4, c[0x0][0x398] ;  /* 0x00007300ff0477ac */ /* 0x000e6e0008000a00 */
[----:B------:R-:W2:Y:S01]  /*0160*/  LDC.64 R24, c[0x0][0x388] ;  /* 0x0000e200ff187b82 */ /* 0x000ea20000000a00 */
[----:B-1----:R-:W-:-:S04]  /*0170*/  LEA R22, P0, R2, UR4, 0x3 ;  /* 0x0000000402167c11 */ /* 0x002fc8000f8018ff */
[C---:B------:R-:W-:Y:S01]  /*0180*/  LEA.HI.X R23, R2.reuse, UR5, R3, 0x3, P0 ;  /* 0x0000000502177c11 */ /* 0x040fe200080f1c03 */
[----:B0-----:R-:W-:-:S05]  /*0190*/  IMAD.WIDE R26, R2, 0x8, R26 ;  /* 0x00000008021a7825 */ /* 0x001fca00078e021a */
[----:B------:R-:W5:Y:S01]  /*01a0*/  LDG.E.64 R22, desc[UR6][R22.64] ;  /* 0x0000000616167981 */ /* 0x000f62000c1e1b00 */
[----:B--2---:R-:W-:-:S03]  /*01b0*/  IMAD.WIDE R24, R2, 0x8, R24 ;  /* 0x0000000802187825 */ /* 0x004fc600078e0218 */
[----:B------:R-:W5:Y:S04]  /*01c0*/  LDG.E.64 R26, desc[UR6][R26.64] ;  /* 0x000000061a1a7981 */ /* 0x000f68000c1e1b00 */
[----:B------:R-:W5:Y:S02]  /*01d0*/  LDG.E.64 R24, desc[UR6][R24.64] ;  /* 0x0000000618187981 */ /* 0x000f64000c1e1b00 */
[----:B-----5:R-:W0:Y:S01]  /*01e0*/  MUFU.RSQ64H R33, R31 ;  /* 0x0000001f00217308 */ /* 0x020e220000001c00 */
[----:B------:R-:W-:Y:S02]  /*01f0*/  VIADD R32, R31, 0xfcb00000 ;  /* 0xfcb000001f207836 */ /* 0x000fe40000000000 */
[----:B------:R-:W-:Y:S02]  /*0200*/  IMAD.MOV.U32 R36, RZ, RZ, 0x0 ;  /* 0x00000000ff247424 */ /* 0x000fe400078e00ff */
[----:B------:R-:W-:-:S02]  /*0210*/  IMAD.MOV.U32 R37, RZ, RZ, 0x3fd80000 ;  /* 0x3fd80000ff257424 */ /* 0x000fc400078e00ff */
[----:B0-----:R-:W-:-:S08]  /*0220*/  DMUL R4, R32, R32 ;  /* 0x0000002020047228 */ /* 0x001fd00000000000 */
[----:B------:R-:W-:-:S08]  /*0230*/  DFMA R4, R30, -R4, 1 ;  /* 0x3ff000001e04742b */ /* 0x000fd00000000804 */
[----:B------:R-:W-:Y:S02]  /*0240*/  DFMA R36, R4, R36, 0.5 ;  /* 0x3fe000000424742b */ /* 0x000fe40000000024 */
[----:B------:R-:W-:-:S08]  /*0250*/  DMUL R4, R32, R4 ;  /* 0x0000000420047228 */ /* 0x000fd00000000000 */
[----:B------:R-:W-:Y:S01]  /*0260*/  DFMA R36, R36, R4, R32 ;  /* 0x000000042424722b */ /* 0x000fe20000000020 */
[----:B------:R-:W-:-:S07]  /*0270*/  ISETP.GE.U32.AND P0, PT, R32, 0x7ca00000, PT ;  /* 0x7ca000002000780c */ /* 0x000fce0003f06070 */
[----:B------:R-:W-:Y:S01]  /*0280*/  DMUL R38, R30, R36 ;  /* 0x000000241e267228 */ /* 0x000fe20000000000 */
[----:B------:R-:W-:Y:S02]  /*0290*/  LOP3.LUT R0, R0, 0xaad26b49, RZ, 0x3c, !PT ;  /* 0xaad26b4900007812 */ /* 0x000fe400078e3cff */
[----:B------:R-:W-:Y:S01]  /*02a0*/  LOP3.LUT R4, R6, 0xf7dcefdd, RZ, 0x3c, !PT ;  /* 0xf7dcefdd06047812 */ /* 0x000fe200078e3cff */
[----:B------:R-:W-:Y:S02]  /*02b0*/  VIADD R41, R37, 0xfff00000 ;  /* 0xfff0000025297836 */ /* 0x000fe40000000000 */
[----:B------:R-:W-:Y:S02]  /*02c0*/  IMAD.MOV.U32 R40, RZ, RZ, R36 ;  /* 0x000000ffff287224 */ /* 0x000fe400078e0024 */
[----:B------:R-:W-:Y:S01]  /*02d0*/  DFMA R34, R38, -R38, R30 ;  /* 0x800000262622722b */ /* 0x000fe2000000001e */
[----:B------:R-:W-:Y:S02]  /*02e0*/  IMAD R0, R0, 0x4182bed5, RZ ;  /* 0x4182bed500007824 */ /* 0x000fe400078e02ff */
[----:B------:R-:W-:Y:S01]  /*02f0*/  IMAD R5, R4, -0x658354e5, RZ ;  /* 0x9a7cab1b04057824 */ /* 0x000fe200078e02ff */
[----:B------:R-:W-:Y:S01]  /*0300*/  BSSY.RECONVERGENT B0, `(.L_x_57) ;  /* 0x000000f000007945 */ /* 0x000fe20003800200 */
[C---:B------:R-:W-:Y:S01]  /*0310*/  VIADD R7, R0.reuse, 0x75bcd15 ;  /* 0x075bcd1500077836 */ /* 0x040fe20000000000 */
[C---:B------:R-:W-:Y:S01]  /*0320*/  LOP3.LUT R8, R0.reuse, 0x159a55e5, RZ, 0x3c, !PT ;  /* 0x159a55e500087812 */ /* 0x040fe200078e3cff */
[----:B------:R-:W-:Y:S01]  /*0330*/  VIADD R6, R5, 0x1f123bb5 ;  /* 0x1f123bb505067836 */ /* 0x000fe20000000000 */
[----:B------:R-:W-:Y:S01]  /*0340*/  DFMA R12, R34, R40, R38 ;  /* 0x00000028220c722b */ /* 0x000fe20000000026 */
[----:B------:R-:W-:-:S02]  /*0350*/  IADD3 R4, PT, PT, R0, 0x64f0c9, R5 ;  /* 0x0064f0c900047810 */ /* 0x000fc40007ffe005 */
[----:B------:R-:W-:Y:S01]  /*0360*/  LOP3.LUT R11, R5, 0x5491333, RZ, 0x3c, !PT ;  /* 0x05491333050b7812 */ /* 0x000fe200078e3cff */
[----:B------:R-:W-:Y:S01]  /*0370*/  VIADD R5, R0, 0x583f19 ;  /* 0x00583f1900057836 */ /* 0x000fe20000000000 */
[----:B------:R-:W-:Y:S06]  /*0380*/  @!P0 BRA `(.L_x_58) ;  /* 0x0000000000188947 */ /* 0x000fec0003800000 */
[----:B------:R-:W-:Y:S01]  /*0390*/  IMAD.MOV.U32 R37, RZ, RZ, R35 ;  /* 0x000000ffff257224 */ /* 0x000fe200078e0023 */
[----:B------:R-:W-:Y:S01]  /*03a0*/  MOV R0, 0x3e0 ;  /* 0x000003e000007802 */ /* 0x000fe20000000f00 */
[----:B------:R-:W-:Y:S02]  /*03b0*/  IMAD.MOV.U32 R10, RZ, RZ, R30 ;  /* 0x000000ffff0a7224 */ /* 0x000fe400078e001e */
[----:B------:R-:W-:-:S07]  /*03c0*/  IMAD.MOV.U32 R33, RZ, RZ, R31 ;  /* 0x000000ffff217224 */ /* 0x000fce00078e001f */
[----:B------:R-:W-:Y:S05]  /*03d0*/  CALL.REL.NOINC `($__internal_3_$__cuda_sm20_dsqrt_rn_f64_mediumpath_v1) ;  /* 0x0000001c00e07944 */ /* 0x000fea0003c00000 */
[----:B------:R-:W-:-:S07]  /*03e0*/  IMAD.MOV.U32 R13, RZ, RZ, R37 ;  /* 0x000000ffff0d7224 */ /* 0x000fce00078e0025 */
.L_x_58:
[----:B------:R-:W-:Y:S05]  /*03f0*/  BSYNC.RECONVERGENT B0 ;  /* 0x0000000000007941 */ /* 0x000fea0003800200 */
.L_x_57:
[----:B------:R-:W0:Y:S01]  /*0400*/  LDCU.64 UR8, c[0x0][0x3a8] ;  /* 0x00007500ff0877ac */ /* 0x000e220008000a00 */
[----:B------:R-:W-:Y:S01]  /*0410*/  DMUL R14, R22, -0.5 ;  /* 0xbfe00000160e7828 */ /* 0x000fe20000000000 */
[----:B------:R-:W-:Y:S01]  /*0420*/  CS2R R28, SRZ ;  /* 0x00000000001c7805 */ /* 0x000fe2000001ff00 */
[----:B------:R-:W1:Y:S01]  /*0430*/  LDCU UR5, c[0x0][0x3b4] ;  /* 0x00007680ff0577ac */ /* 0x000e620008000800 */
[----:B------:R-:W-:-:S05]  /*0440*/  UMOV UR4, URZ ;  /* 0x000000ff00047c82 */ /* 0x000fca0008000000 */
[C---:B0-----:R-:W-:Y:S02]  /*0450*/  DFMA R14, R22.reuse, R14, UR8 ;  /* 0x00000008160e7e2b */ /* 0x041fe4000800000e */
[----:B------:R-:W-:Y:S01]  /*0460*/  DMUL R22, R22, R12 ;  /* 0x0000000c16167228 */ /* 0x000fe20000000000 */
[----:B-1----:R-:W-:-:S05]  /*0470*/  UIADD3 UR5, UPT, UPT, -UR5, URZ, URZ ;  /* 0x000000ff05057290 */ /* 0x002fca000fffe1ff */
[----:B------:R-:W-:Y:S01]  /*0480*/  DMUL R20, R30, R14 ;  /* 0x0000000e1e147228 */ /* 0x000fe20000000000 */
[----:B------:R-:W-:-:S10]  /*0490*/  CS2R R14, SRZ ;  /* 0x00000000000e7805 */ /* 0x000fd4000001ff00 */
.L_x_67:
[----:B------:R-:W-:Y:S01]  /*04a0*/  UISETP.NE.AND UP0, UPT, UR4, 0x1, UPT ;  /* 0x000000010400788c */ /* 0x000fe2000bf05270 */
[----:B------:R-:W-:Y:S01]  /*04b0*/  IMAD.MOV.U32 R36, RZ, RZ, R14 ;  /* 0x000000ffff247224 */ /* 0x000fe200078e000e */
[----:B------:R-:W-:Y:S01]  /*04c0*/  UIADD3 UR5, UPT, UPT, UR5, 0x1, URZ ;  /* 0x0000000105057890 */ /* 0x000fe2000fffe0ff */
[----:B------:R-:W-:Y:S01]  /*04d0*/  IMAD.MOV.U32 R37, RZ, RZ, R15 ;  /* 0x000000ffff257224 */ /* 0x000fe200078e000f */
[----:B------:R-:W-:Y:S02]  /*04e0*/  UMOV UR4, URZ ;  /* 0x000000ff00047c82 */ /* 0x000fe40008000000 */
[----:B------:R-:W-:-:S03]  /*04f0*/  UISETP.NE.AND UP1, UPT, UR5, URZ, UPT ;  /* 0x000000ff0500728c */ /* 0x000fc6000bf25270 */
[----:B------:R-:W-:Y:S08]  /*0500*/  BRA.U !UP0, `(.L_x_59) ;  /* 0x0000000d08a07547 */ /* 0x000ff0000b800000 */
[----:B------:R-:W-:Y:S01]  /*0510*/  SHF.R.U32.HI R0, RZ, 0x2, R7 ;  /* 0x00000002ff007819 */ /* 0x000fe20000011607 */
[----:B------:R-:W-:Y:S01]  /*0520*/  IMAD.SHL.U32 R10, R5, 0x10, RZ ;  /* 0x00000010050a7824 */ /* 0x000fe200078e00ff */
[----:B------:R-:W-:Y:S01]  /*0530*/  SHF.R.U32.HI R9, RZ, 0x2, R8 ;  /* 0x00000002ff097819 */ /* 0x000fe20000011608 */
[----:B------:R-:W-:Y:S01]  /*0540*/  IMAD.MOV.U32 R40, RZ, RZ, 0x0 ;  /* 0x00000000ff287424 */ /* 0x000fe200078e00ff */
[----:B------:R-:W-:Y:S01]  /*0550*/  LOP3.LUT R0, R0, R7, RZ, 0x3c, !PT ;  /* 0x0000000700007212 */ /* 0x000fe200078e3cff */
[----:B------:R-:W-:Y:S01]  /*0560*/  IMAD.MOV.U32 R41, RZ, RZ, 0x3ca00000 ;  /* 0x3ca00000ff297424 */ /* 0x000fe200078e00ff */
[----:B------:R-:W-:Y:S01]  /*0570*/  LOP3.LUT R9, R9, R8, RZ, 0x3c, !PT ;  /* 0x0000000809097212 */ /* 0x000fe200078e3cff */
[----:B------:R-:W-:Y:S01]  /*0580*/  BSSY.RECONVERGENT B0, `(.L_x_60) ;  /* 0x0000073000007945 */ /* 0x000fe20003800200 */
[----:B------:R-:W-:Y:S01]  /*0590*/  SHF.R.U32.HI R17, RZ, 0x2, R6 ;  /* 0x00000002ff117819 */ /* 0x000fe20000011606 */
[----:B------:R-:W-:Y:S02]  /*05a0*/  IMAD.SHL.U32 R7, R0, 0x2, RZ ;  /* 0x0000000200077824 */ /* 0x000fe400078e00ff */
[----:B------:R-:W-:Y:S01]  /*05b0*/  IMAD.SHL.U32 R8, R9, 0x2, RZ ;  /* 0x0000000209087824 */ /* 0x000fe200078e00ff */
[----:B------:R-:W-:-:S02]  /*05c0*/  LOP3.LUT R17, R17, R6, RZ, 0x3c, !PT ;  /* 0x0000000611117212 */ /* 0x000fc400078e3cff */
[----:B------:R-:W-:-:S03]  /*05d0*/  LOP3.LUT R7, R5, R10, R7, 0x96, !PT ;  /* 0x0000000a05077212 */ /* 0x000fc600078e9607 */
[----:B------:R-:W-:Y:S01]  /*05e0*/  IMAD.SHL.U32 R6, R17, 0x2, RZ ;  /* 0x0000000211067824 */ /* 0x000fe200078e00ff */
[----:B------:R-:W-:-:S04]  /*05f0*/  LOP3.LUT R7, R7, R0, RZ, 0x3c, !PT ;  /* 0x0000000007077212 */ /* 0x000fc800078e3cff */
[----:B------:R-:W-:Y:S01]  /*0600*/  IADD3 R15, PT, PT, R4, 0x587c5, R7 ;  /* 0x000587c5040f7810 */ /* 0x000fe20007ffe007 */
[----:B------:R-:W-:-:S05]  /*0610*/  IMAD.SHL.U32 R0, R7, 0x10, RZ ;  /* 0x0000001007007824 */ /* 0x000fca00078e00ff */
[----:B------:R-:W-:Y:S02]  /*0620*/  LOP3.LUT R0, R9, R8, R0, 0x96, !PT ;  /* 0x0000000809007212 */ /* 0x000fe400078e9600 */
[----:B------:R-:W-:Y:S02]  /*0630*/  SHF.R.U32.HI R8, RZ, 0x2, R11 ;  /* 0x00000002ff087819 */ /* 0x000fe4000001160b */
[----:B------:R-:W-:Y:S02]  /*0640*/  LOP3.LUT R9, R0, R7, RZ, 0x3c, !PT ;  /* 0x0000000700097212 */ /* 0x000fe400078e3cff */
[----:B------:R-:W-:Y:S02]  /*0650*/  LOP3.LUT R8, R8, R11, RZ, 0x3c, !PT ;  /* 0x0000000b08087212 */ /* 0x000fe400078e3cff */
[----:B------:R-:W-:Y:S01]  /*0660*/  IADD3 R12, PT, PT, R4, 0xb0f8a, R9 ;  /* 0x000b0f8a040c7810 */ /* 0x000fe20007ffe009 */
[----:B------:R-:W-:-:S04]  /*0670*/  IMAD.SHL.U32 R0, R9, 0x10, RZ ;  /* 0x0000001009007824 */ /* 0x000fc800078e00ff */
[----:B------:R-:W-:Y:S01]  /*0680*/  IMAD.WIDE.U32 R12, R12, 0x200000, RZ ;  /* 0x002000000c0c7825 */ /* 0x000fe200078e00ff */
[----:B------:R-:W-:Y:S02]  /*0690*/  LOP3.LUT R0, R17, R6, R0, 0x96, !PT ;  /* 0x0000000611007212 */ /* 0x000fe400078e9600 */
[----:B------:R-:W-:Y:S02]  /*06a0*/  LOP3.LUT R12, R12, R15, RZ, 0x3c, !PT ;  /* 0x0000000f0c0c7212 */ /* 0x000fe400078e3cff */
[----:B------:R-:W-:Y:S02]  /*06b0*/  LOP3.LUT R11, R0, R9, RZ, 0x3c, !PT ;  /* 0x00000009000b7212 */ /* 0x000fe400078e3cff */
[----:B------:R0:W1:Y:S01]  /*06c0*/  I2F.F64.U64 R18, R12 ;  /* 0x0000000c00127312 */ /* 0x0000620000301800 */
[----:B------:R-:W-:Y:S02]  /*06d0*/  SHF.L.U32 R0, R8, 0x1, RZ ;  /* 0x0000000108007819 */ /* 0x000fe400000006ff */
[----:B------:R-:W-:Y:S01]  /*06e0*/  IMAD.SHL.U32 R15, R11, 0x10, RZ ;  /* 0x000000100b0f7824 */ /* 0x000fe200078e00ff */
[C---:B------:R-:W-:Y:S01]  /*06f0*/  IADD3 R33, PT, PT, R4.reuse, 0x10974f, R11 ;  /* 0x0010974f04217810 */ /* 0x040fe20007ffe00b */
[----:B------:R-:W-:-:S03]  /*0700*/  VIADD R4, R4, 0x161f14 ;  /* 0x00161f1404047836 */ /* 0x000fc60000000000 */
[----:B------:R-:W-:-:S04]  /*0710*/  LOP3.LUT R0, R8, R0, R15, 0x96, !PT ;  /* 0x0000000008007212 */ /* 0x000fc800078e960f */
[----:B0-----:R-:W-:Y:S01]  /*0720*/  LOP3.LUT R13, R0, R11, RZ, 0x3c, !PT ;  /* 0x0000000b000d7212 */ /* 0x001fe200078e3cff */
[----:B-1----:R-:W-:-:S04]  /*0730*/  DFMA R18, R18, R40, 5.5511151231257827021e-17 ;  /* 0x3c9000001212742b */ /* 0x002fc80000000028 */
[----:B------:R-:W-:-:S04]  /*0740*/  IMAD.IADD R16, R13, 0x1, R4 ;  /* 0x000000010d107824 */ /* 0x000fc800078e0204 */
[----:B------:R-:W-:Y:S02]  /*0750*/  IMAD.WIDE.U32 R16, R16, 0x200000, RZ ;  /* 0x0020000010107825 */ /* 0x000fe400078e00ff */
[----:B------:R-:W-:Y:S02]  /*0760*/  ISETP.GT.AND P0, PT, R19, 0xfffff, PT ;  /* 0x000fffff1300780c */ /* 0x000fe40003f04270 */
[--C-:B------:R-:W-:Y:S01]  /*0770*/  IMAD.MOV.U32 R14, RZ, RZ, R18.reuse ;  /* 0x000000ffff0e7224 */ /* 0x100fe200078e0012 */
[----:B------:R-:W-:Y:S01]  /*0780*/  LOP3.LUT R16, R16, R33, RZ, 0x3c, !PT ;  /* 0x0000002110107212 */ /* 0x000fe200078e3cff */
[----:B------:R-:W-:Y:S02]  /*0790*/  IMAD.MOV.U32 R15, RZ, RZ, R19 ;  /* 0x000000ffff0f7224 */ /* 0x000fe400078e0013 */
[----:B------:R-:W-:-:S03]  /*07a0*/  IMAD.MOV.U32 R32, RZ, RZ, R18 ;  /* 0x000000ffff207224 */ /* 0x000fc600078e0012 */
[----:B------:R-:W0:Y:S04]  /*07b0*/  I2F.F64.U64 R16, R16 ;  /* 0x0000001000107312 */ /* 0x000e280000301800 */
[----:B------:R-:W-:-:S10]  /*07c0*/  @!P0 DMUL R14, R14, 1.80143985094819840000e+16 ;  /* 0x435000000e0e8828 */ /* 0x000fd40000000000 */
[----:B------:R-:W-:Y:S01]  /*07d0*/  @!P0 IMAD.MOV.U32 R19, RZ, RZ, R15 ;  /* 0x000000ffff138224 */ /* 0x000fe200078e000f */
[----:B0-----:R-:W-:Y:S01]  /*07e0*/  DFMA R40, R16, 2.2204460492503130808e-16, R40 ;  /* 0x3cb000001028782b */ /* 0x001fe20000000028 */
[----:B------:R-:W-:Y:S02]  /*07f0*/  @!P0 IMAD.MOV.U32 R32, RZ, RZ, R14 ;  /* 0x000000ffff208224 */ /* 0x000fe400078e000e */
[----:B------:R-:W-:-:S05]  /*0800*/  VIADD R0, R19, 0xffffffff ;  /* 0xffffffff13007836 */ /* 0x000fca0000000000 */
[----:B------:R-:W-:Y:S01]  /*0810*/  ISETP.GT.U32.AND P1, PT, R0, 0x7feffffe, PT ;  /* 0x7feffffe0000780c */ /* 0x000fe20003f24070 */
[----:B------:R-:W-:Y:S02]  /*0820*/  IMAD.MOV.U32 R0, RZ, RZ, -0x3ff ;  /* 0xfffffc01ff007424 */ /* 0x000fe400078e00ff */
[----:B------:R-:W-:-:S10]  /*0830*/  @!P0 IMAD.MOV.U32 R0, RZ, RZ, -0x435 ;  /* 0xfffffbcbff008424 */ /* 0x000fd400078e00ff */
[----:B------:R-:W-:Y:S05]  /*0840*/  @P1 BRA `(.L_x_61) ;  /* 0x0000000400001947 */ /* 0x000fea0003800000 */
[C---:B------:R-:W-:Y:S01]  /*0850*/  LOP3.LUT R6, R19.reuse, 0xfffff, RZ, 0xc0, !PT ;  /* 0x000fffff13067812 */ /* 0x040fe200078ec0ff */
[----:B------:R-:W-:Y:S01]  /*0860*/  IMAD.MOV.U32 R42, RZ, RZ, RZ ;  /* 0x000000ffff2a7224 */ /* 0x000fe200078e00ff */
[----:B------:R-:W-:Y:S01]  /*0870*/  UMOV UR8, 0x3ae80f1e ;  /* 0x3ae80f1e00087882 */ /* 0x000fe20000000000 */
[----:B------:R-:W-:Y:S01]  /*0880*/  IMAD.MOV.U32 R36, RZ, RZ, -0x748574fc ;  /* 0x8b7a8b04ff247424 */ /* 0x000fe200078e00ff */
[----:B------:R-:W-:Y:S01]  /*0890*/  LOP3.LUT R33, R6, 0x3ff00000, RZ, 0xfc, !PT ;  /* 0x3ff0000006217812 */ /* 0x000fe200078efcff */
[----:B------:R-:W-:Y:S01]  /*08a0*/  IMAD.MOV.U32 R37, RZ, RZ, 0x3ed0ee25 ;  /* 0x3ed0ee25ff257424 */ /* 0x000fe200078e00ff */
[----:B------:R-:W-:Y:S01]  /*08b0*/  UMOV UR9, 0x3eb1380b ;  /* 0x3eb1380b00097882 */ /* 0x000fe20000000000 */
[----:B------:R-:W-:Y:S01]  /*08c0*/  LEA.HI R19, R19, R0, RZ, 0xc ;  /* 0x0000000013137211 */ /* 0x000fe200078f60ff */
[----:B------:R-:W-:Y:S01]  /*08d0*/  UMOV UR10, 0x80000000 ;  /* 0x80000000000a7882 */ /* 0x000fe20000000000 */
[----:B------:R-:W-:Y:S01]  /*08e0*/  ISETP.GE.U32.AND P0, PT, R33, 0x3ff6a09f, PT ;  /* 0x3ff6a09f2100780c */ /* 0x000fe20003f06070 */
[----:B------:R-:W-:-:S12]  /*08f0*/  UMOV UR11, 0x43300000 ;  /* 0x43300000000b7882 */ /* 0x000fd80000000000 */
[----:B------:R-:W-:Y:S02]  /*0900*/  @P0 VIADD R15, R33, 0xfff00000 ;  /* 0xfff00000210f0836 */ /* 0x000fe40000000000 */
[----:B------:R-:W-:Y:S02]  /*0910*/  @P0 VIADD R19, R19, 0x1 ;  /* 0x0000000113130836 */ /* 0x000fe40000000000 */
[----:B------:R-:W-:-:S03]  /*0920*/  @P0 IMAD.MOV.U32 R33, RZ, RZ, R15 ;  /* 0x000000ffff210224 */ /* 0x000fc600078e000f */
[----:B------:R-:W-:Y:S01]  /*0930*/  LOP3.LUT R18, R19, 0x80000000, RZ, 0x3c, !PT ;  /* 0x8000000013127812 */ /* 0x000fe200078e3cff */
[----:B------:R-:W-:Y:S02]  /*0940*/  IMAD.MOV.U32 R19, RZ, RZ, 0x43300000 ;  /* 0x43300000ff137424 */ /* 0x000fe400078e00ff */
[C---:B------:R-:W-:Y:S02]  /*0950*/  DADD R34, R32.reuse, 1 ;  /* 0x3ff0000020227429 */ /* 0x040fe40000000000 */
[----:B------:R-:W-:Y:S02]  /*0960*/  DADD R32, R32, -1 ;  /* 0xbff0000020207429 */ /* 0x000fe40000000000 */
[----:B------:R-:W-:Y:S01]  /*0970*/  DADD R18, R18, -UR10 ;  /* 0x8000000a12127e29 */ /* 0x000fe20008000000 */
[----:B------:R-:W-:Y:S01]  /*0980*/  UMOV UR10, 0xfefa39ef ;  /* 0xfefa39ef000a7882 */ /* 0x000fe20000000000 */
[----:B------:R-:W0:Y:S01]  /*0990*/  MUFU.RCP64H R43, R35 ;  /* 0x00000023002b7308 */ /* 0x000e220000001800 */
[----:B------:R-:W-:Y:S01]  /*09a0*/  UMOV UR11, 0x3fe62e42 ;  /* 0x3fe62e42000b7882 */ /* 0x000fe20000000000 */
[----:B0-----:R-:W-:-:S08]  /*09b0*/  DFMA R14, -R34, R42, 1 ;  /* 0x3ff00000220e742b */ /* 0x001fd0000000012a */
[----:B------:R-:W-:-:S08]  /*09c0*/  DFMA R14, R14, R14, R14 ;  /* 0x0000000e0e0e722b */ /* 0x000fd0000000000e */
[----:B------:R-:W-:-:S08]  /*09d0*/  DFMA R42, R42, R14, R42 ;  /* 0x0000000e2a2a722b */ /* 0x000fd0000000002a */
[----:B------:R-:W-:-:S08]  /*09e0*/  DMUL R14, R32, R42 ;  /* 0x0000002a200e7228 */ /* 0x000fd00000000000 */
[----:B------:R-:W-:-:S08]  /*09f0*/  DFMA R14, R32, R42, R14 ;  /* 0x0000002a200e722b */ /* 0x000fd0000000000e */
[----:B------:R-:W-:-:S08]  /*0a00*/  DMUL R16, R14, R14 ;  /* 0x0000000e0e107228 */ /* 0x000fd00000000000 */
[----:B------:R-:W-:Y:S01]  /*0a10*/  DFMA R34, R16, UR8, R36 ;  /* 0x0000000810227c2b */ /* 0x000fe20008000024 */
[----:B------:R-:W-:Y:S01]  /*0a20*/  UMOV UR8, 0x9f02676f ;  /* 0x9f02676f00087882 */ /* 0x000fe20000000000 */
[----:B------:R-:W-:-:S06]  /*0a30*/  UMOV UR9, 0x3ef3b266 ;  /* 0x3ef3b26600097882 */ /* 0x000fcc0000000000 */
[----:B------:R-:W-:Y:S01]  /*0a40*/  DFMA R34, R16, R34, UR8 ;  /* 0x0000000810227e2b */ /* 0x000fe20008000022 */
[----:B------:R-:W-:Y:S01]  /*0a50*/  UMOV UR8, 0xa9ab0956 ;  /* 0xa9ab095600087882 */ /* 0x000fe20000000000 */
[----:B------:R-:W-:-:S06]  /*0a60*/  UMOV UR9, 0x3f1745cb ;  /* 0x3f1745cb00097882 */ /* 0x000fcc0000000000 */
[----:B------:R-:W-:Y:S01]  /*0a70*/  DFMA R34, R16, R34, UR8 ;  /* 0x0000000810227e2b */ /* 0x000fe20008000022 */
[----:B------:R-:W-:Y:S01]  /*0a80*/  UMOV UR8, 0x2d1b5154 ;  /* 0x2d1b515400087882 */ /* 0x000fe20000000000 */
[----:B------:R-:W-:-:S06]  /*0a90*/  UMOV UR9, 0x3f3c71c7 ;  /* 0x3f3c71c700097882 */ /* 0x000fcc0000000000 */
[----:B------:R-:W-:Y:S01]  /*0aa0*/  DFMA R36, R16, R34, UR8 ;  /* 0x0000000810247e2b */ /* 0x000fe20008000022 */
[----:B------:R-:W-:Y:S01]  /*0ab0*/  UMOV UR8, 0x923be72d ;  /* 0x923be72d00087882 */ /* 0x000fe20000000000 */
[----:B------:R-:W-:Y:S01]  /*0ac0*/  UMOV UR9, 0x3f624924 ;  /* 0x3f62492400097882 */ /* 0x000fe20000000000 */
[----:B------:R-:W-:-:S05]  /*0ad0*/  DADD R34, R32, -R14 ;  /* 0x0000000020227229 */ /* 0x000fca000000080e */
[----:B------:R-:W-:Y:S01]  /*0ae0*/  DFMA R36, R16, R36, UR8 ;  /* 0x0000000810247e2b */ /* 0x000fe20008000024 */
[----:B------:R-:W-:Y:S01]  /*0af0*/  UMOV UR8, 0x9999a3c4 ;  /* 0x9999a3c400087882 */ /* 0x000fe20000000000 */
[----:B------:R-:W-:Y:S01]  /*0b00*/  UMOV UR9, 0x3f899999 ;  /* 0x3f89999900097882 */ /* 0x000fe20000000000 */
[----:B------:R-:W-:-:S05]  /*0b10*/  DADD R34, R34, R34 ;  /* 0x0000000022227229 */ /* 0x000fca0000000022 */
[----:B------:R-:W-:Y:S01]  /*0b20*/  DFMA R36, R16, R36, UR8 ;  /* 0x0000000810247e2b */ /* 0x000fe20008000024 */
[----:B------:R-:W-:Y:S01]  /*0b30*/  UMOV UR8, 0x55555554 ;  /* 0x5555555400087882 */ /* 0x000fe20000000000 */
[----:B------:R-:W-:Y:S01]  /*0b40*/  UMOV UR9, 0x3fb55555 ;  /* 0x3fb5555500097882 */ /* 0x000fe20000000000 */
[----:B------:R-:W-:Y:S02]  /*0b50*/  DFMA R32, R32, -R14, R34 ;  /* 0x8000000e2020722b */ /* 0x000fe40000000022 */
[----:B------:R-:W-:-:S03]  /*0b60*/  DFMA R34, R18, UR10, R14 ;  /* 0x0000000a12227c2b */ /* 0x000fc6000800000e */
[----:B------:R-:W-:Y:S01]  /*0b70*/  DFMA R36, R16, R36, UR8 ;  /* 0x0000000810247e2b */ /* 0x000fe20008000024 */
[----:B------:R-:W-:Y:S01]  /*0b80*/  UMOV UR8, 0xfefa39ef ;  /* 0xfefa39ef00087882 */ /* 0x000fe20000000000 */
[----:B------:R-:W-:Y:S01]  /*0b90*/  UMOV UR9, 0x3fe62e42 ;  /* 0x3fe62e4200097882 */ /* 0x000fe20000000000 */
[----:B------:R-:W-:Y:S02]  /*0ba0*/  DMUL R32, R42, R32 ;  /* 0x000000202a207228 */ /* 0x000fe40000000000 */
[----:B------:R-:W-:Y:S01]  /*0bb0*/  DFMA R38, R18, -UR8, R34 ;  /* 0x8000000812267c2b */ /* 0x000fe20008000022 */
[----:B------:R-:W-:Y:S01]  /*0bc0*/  UMOV UR8, 0x3b39803f ;  /* 0x3b39803f00087882 */ /* 0x000fe20000000000 */
[----:B------:R-:W-:Y:S01]  /*0bd0*/  UMOV UR9, 0x3c7abc9e ;  /* 0x3c7abc9e00097882 */ /* 0x000fe20000000000 */
[----:B------:R-:W-:-:S05]  /*0be0*/  DMUL R36, R16, R36 ;  /* 0x0000002410247228 */ /* 0x000fca0000000000 */
[----:B------:R-:W-:-:S03]  /*0bf0*/  DADD R38, -R14, R38 ;  /* 0x000000000e267229 */ /* 0x000fc60000000126 */
[----:B------:R-:W-:-:S08]  /*0c00*/  DFMA R32, R14, R36, R32 ;  /* 0x000000240e20722b */ /* 0x000fd00000000020 */
[----:B------:R-:W-:-:S08]  /*0c10*/  DADD R32, R32, -R38 ;  /* 0x0000000020207229 */ /* 0x000fd00000000826 */
[----:B------:R-:W-:-:S08]  /*0c20*/  DFMA R32, R18, UR8, R32 ;  /* 0x0000000812207c2b */ /* 0x000fd00008000020 */
[----:B------:R-:W-:Y:S01]  /*0c30*/  DADD R42, R34, R32 ;  /* 0x00000000222a7229 */ /* 0x000fe20000000020 */
[----:B------:R-:W-:Y:S10]  /*0c40*/  BRA `(.L_x_62) ;  /* 0x0000000000187947 */ /* 0x000ff40003800000 */
.L_x_61:
[----:B------:R-:W-:Y:S01]  /*0c50*/  MOV R16, 0x0 ;  /* 0x0000000000107802 */ /* 0x000fe20000000f00 */
[----:B------:R-:W-:Y:S01]  /*0c60*/  IMAD.MOV.U32 R17, RZ, RZ, 0x7ff00000 ;  /* 0x7ff00000ff117424 */ /* 0x000fe200078e00ff */
[----:B------:R-:W-:-:S05]  /*0c70*/  LOP3.LUT P0, RZ, R15, 0x7fffffff, RZ, 0xc0, !PT ;  /* 0x7fffffff0fff7812 */ /* 0x000fca000780c0ff */
[----:B------:R-:W-:-:S10]  /*0c80*/  DFMA R16, R14, R16, +INF ;  /* 0x7ff000000e10742b */ /* 0x000fd40000000010 */
[----:B------:R-:W-:Y:S02]  /*0c90*/  FSEL R42, R16, RZ, P0 ;  /* 0x000000ff102a7208 */ /* 0x000fe40000000000 */
[----:B------:R-:W-:-:S07]  /*0ca0*/  FSEL R43, R17, -QNAN , P0 ;  /* 0xfff00000112b7808 */ /* 0x000fce0000000000 */
.L_x_62:
[----:B------:R-:W-:Y:S05]  /*0cb0*/  BSYNC.RECONVERGENT B0 ;  /* 0x0000000000007941 */ /* 0x000fea0003800200 */
.L_x_60:
[----:B------:R-:W-:Y:S01]  /*0cc0*/  DMUL R14, RZ, R40 ;  /* 0x00000028ff0e7228 */ /* 0x000fe20000000000 */
[----:B------:R-:W-:Y:S01]  /*0cd0*/  IMAD.SHL.U32 R0, R41, 0x2, RZ ;  /* 0x0000000229007824 */ /* 0x000fe200078e00ff */
[----:B------:R-:W-:Y:S01]  /*0ce0*/  UMOV UR8, 0x33145c07 ;  /* 0x33145c0700087882 */ /* 0x000fe20000000000 */
[----:B------:R-:W-:Y:S01]  /*0cf0*/  UMOV UR9, 0x3ca1a626 ;  /* 0x3ca1a62600097882 */ /* 0x000fe20000000000 */
[----:B------:R-:W-:Y:S01]  /*0d00*/  DMUL R42, R42, -2 ;  /* 0xc00000002a2a7828 */ /* 0x000fe20000000000 */
[----:B------:R-:W-:Y:S01]  /*0d10*/  IMAD.MOV.U32 R34, RZ, RZ, -0x3e107ad8 ;  /* 0xc1ef8528ff227424 */ /* 0x000fe200078e00ff */
[----:B------:R-:W-:Y:S01]  /*0d20*/  ISETP.GT.U32.AND P0, PT, R0, -0x79800000, PT ;  /* 0x868000000000780c */ /* 0x000fe20003f04070 */
[----:B------:R-:W-:Y:S01]  /*0d30*/  IMAD.MOV.U32 R35, RZ, RZ, 0x3e21eea7 ;  /* 0x3e21eea7ff237424 */ /* 0x000fe200078e00ff */
[----:B------:R-:W-:Y:S01]  /*0d40*/  UMOV UR10, 0xf9785eba ;  /* 0xf9785eba000a7882 */ /* 0x000fe20000000000 */
[----:B------:R-:W-:Y:S01]  /*0d50*/  IMAD.MOV.U32 R36, RZ, RZ, 0x2cb0d246 ;  /* 0x2cb0d246ff247424 */ /* 0x000fe200078e00ff */
[----:B------:R-:W-:Y:S01]  /*0d60*/  FSEL R19, R15, R41, P0 ;  /* 0x000000290f137208 */ /* 0x000fe20000000000 */
[----:B------:R-:W-:Y:S01]  /*0d70*/  IMAD.MOV.U32 R37, RZ, RZ, 0x3e5ae5f1 ;  /* 0x3e5ae5f1ff257424 */ /* 0x000fe200078e00ff */
[----:B------:R-:W-:Y:S01]  /*0d80*/  FSEL R40, R14, R40, P0 ;  /* 0x000000280e287208 */ /* 0x000fe20000000000 */
[----:B------:R-:W0:Y:S01]  /*0d90*/  MUFU.RSQ64H R33, R43 ;  /* 0x0000002b00217308 */ /* 0x000e220000001c00 */
[----:B------:R-:W-:Y:S01]  /*0da0*/  UMOV UR11, 0x3de5db65 ;  /* 0x3de5db65000b7882 */ /* 0x000fe20000000000 */
[----:B------:R-:W-:Y:S01]  /*0db0*/  VIADD R41, R19, 0x100000 ;  /* 0x0010000013297836 */ /* 0x000fe20000000000 */
[----:B------:R-:W-:Y:S01]  /*0dc0*/  BSSY.RECONVERGENT B0, `(.L_x_63) ;  /* 0x000004f000007945 */ /* 0x000fe20003800200 */
[----:B------:R-:W-:-:S02]  /*0dd0*/  IMAD.MOV.U32 R18, RZ, RZ, R40 ;  /* 0x000000ffff127224 */ /* 0x000fc400078e0028 */
[----:B------:R-:W-:Y:S02]  /*0de0*/  VIADD R32, R43, 0xfcb00000 ;  /* 0xfcb000002b207836 */ /* 0x000fe40000000000 */
[----:B------:R-:W1:Y:S01]  /*0df0*/  FRND.F64 R14, R40 ;  /* 0x00000028000e7313 */ /* 0x000e620000301800 */
[----:B------:R-:W-:Y:S02]  /*0e00*/  IMAD.MOV.U32 R38, RZ, RZ, 0x0 ;  /* 0x00000000ff267424 */ /* 0x000fe400078e00ff */
[----:B------:R-:W-:-:S05]  /*0e10*/  IMAD.MOV.U32 R39, RZ, RZ, 0x3fd80000 ;  /* 0x3fd80000ff277424 */ /* 0x000fca00078e00ff */
[----:B------:R-:W2:Y:S01]  /*0e20*/  F2I.S64.F64 R40, R40 ;  /* 0x0000002800287311 */ /* 0x000ea20000301900 */
[----:B0-----:R-:W-:Y:S02]  /*0e30*/  DMUL R44, R32, R32 ;  /* 0x00000020202c7228 */ /* 0x001fe40000000000 */
[----:B-1----:R-:W-:-:S06]  /*0e40*/  DFMA R14, R14, -0.5, R18 ;  /* 0xbfe000000e0e782b */ /* 0x002fcc0000000012 */
[----:B------:R-:W-:Y:S02]  /*0e50*/  DFMA R44, R42, -R44, 1 ;  /* 0x3ff000002a2c742b */ /* 0x000fe4000000082c */
[----:B------:R-:W-:Y:S01]  /*0e60*/  DMUL R16, R14, UR8 ;  /* 0x000000080e107c28 */ /* 0x000fe20008000000 */
[----:B------:R-:W-:Y:S01]  /*0e70*/  UMOV UR8, 0x54442d18 ;  /* 0x54442d1800087882 */ /* 0x000fe20000000000 */
[----:B------:R-:W-:-:S04]  /*0e80*/  UMOV UR9, 0x400921fb ;  /* 0x400921fb00097882 */ /* 0x000fc80000000000 */
[----:B------:R-:W-:Y:S01]  /*0e90*/  DFMA R38, R44, R38, 0.5 ;  /* 0x3fe000002c26742b */ /* 0x000fe20000000026 */
[C---:B--2---:R-:W-:Y:S01]  /*0ea0*/  LOP3.LUT R0, R40.reuse, 0x1, RZ, 0xc0, !PT ;  /* 0x0000000128007812 */ /* 0x044fe200078ec0ff */
[----:B------:R-:W-:Y:S01]  /*0eb0*/  DMUL R44, R32, R44 ;  /* 0x0000002c202c7228 */ /* 0x000fe20000000000 */
[----:B------:R-:W-:Y:S01]  /*0ec0*/  LOP3.LUT P1, RZ, R40, 0x2, RZ, 0xc0, !PT ;  /* 0x0000000228ff7812 */ /* 0x000fe2000782c0ff */
[----:B------:R-:W-:Y:S01]  /*0ed0*/  DFMA R14, R14, UR8, R16 ;  /* 0x000000080e0e7c2b */ /* 0x000fe20008000010 */
[----:B------:R-:W-:Y:S01]  /*0ee0*/  UMOV UR8, 0x20fd8164 ;  /* 0x20fd816400087882 */ /* 0x000fe20000000000 */
[----:B------:R-:W-:Y:S01]  /*0ef0*/  UMOV UR9, 0x3da8ff83 ;  /* 0x3da8ff8300097882 */ /* 0x000fe20000000000 */
[----:B------:R-:W-:-:S03]  /*0f00*/  ISETP.NE.U32.AND P0, PT, R0, 0x1, PT ;  /* 0x000000010000780c */ /* 0x000fc60003f05070 */
[----:B------:R-:W-:Y:S01]  /*0f10*/  DFMA R44, R38, R44, R32 ;  /* 0x0000002c262c722b */ /* 0x000fe20000000020 */
[----:B------:R-:W-:Y:S01]  /*0f20*/  ISETP.NE.U32.AND.EX P0, PT, RZ, RZ, PT, P0 ;  /* 0x000000ffff00720c */ /* 0x000fe20003f05100 */
[----:B------:R-:W-:-:S08]  /*0f30*/  DMUL R16, R14, R14 ;  /* 0x0000000e0e107228 */ /* 0x000fd00000000000 */
[C---:B------:R-:W-:Y:S01]  /*0f40*/  DFMA R34, R16.reuse, -UR8, R34 ;  /* 0x8000000810227c2b */ /* 0x040fe20008000022 */
[----:B------:R-:W-:Y:S01]  /*0f50*/  UMOV UR8, 0x8e06e6d9 ;  /* 0x8e06e6d900087882 */ /* 0x000fe20000000000 */
[----:B------:R-:W-:Y:S01]  /*0f60*/  DFMA R36, R16, UR10, -R36 ;  /* 0x0000000a10247c2b */ /* 0x000fe20008000824 */
[----:B------:R-:W-:Y:S01]  /*0f70*/  UMOV UR9, 0x3e927e4f ;  /* 0x3e927e4f00097882 */ /* 0x000fe20000000000 */
[----:B------:R-:W-:Y:S01]  /*0f80*/  UMOV UR10, 0x19db62a1 ;  /* 0x19db62a1000a7882 */ /* 0x000fe20000000000 */
[----:B------:R-:W-:-:S03]  /*0f90*/  UMOV UR11, 0x3f2a01a0 ;  /* 0x3f2a01a0000b7882 */ /* 0x000fc60000000000 */
[C---:B------:R-:W-:Y:S01]  /*0fa0*/  DFMA R34, R16.reuse, R34, -UR8 ;  /* 0x8000000810227e2b */ /* 0x040fe20008000022 */
[----:B------:R-:W-:Y:S01]  /*0fb0*/  UMOV UR8, 0x69ace392 ;  /* 0x69ace39200087882 */ /* 0x000fe20000000000 */
[----:B------:R-:W-:Y:S02]  /*0fc0*/  UMOV UR9, 0x3ec71de3 ;  /* 0x3ec71de300097882 */ /* 0x000fe40000000000 */
[C---:B------:R-:W-:Y:S01]  /*0fd0*/  DFMA R36, R16.reuse, R36, UR8 ;  /* 0x0000000810247e2b */ /* 0x040fe20008000024 */
[----:B------:R-:W-:Y:S01]  /*0fe0*/  UMOV UR8, 0x19ddbce9 ;  /* 0x19ddbce900087882 */ /* 0x000fe20000000000 */
[----:B------:R-:W-:Y:S02]  /*0ff0*/  UMOV UR9, 0x3efa01a0 ;  /* 0x3efa01a000097882 */ /* 0x000fe40000000000 */
[----:B------:R-:W-:Y:S01]  /*1000*/  DFMA R34, R16, R34, UR8 ;  /* 0x0000000810227e2b */ /* 0x000fe20008000022 */
[----:B------:R-:W-:Y:S01]  /*1010*/  UMOV UR8, 0x16c15d47 ;  /* 0x16c15d4700087882 */ /* 0x000fe20000000000 */
[----:B------:R-:W-:-:S02]  /*1020*/  UMOV UR9, 0x3f56c16c ;  /* 0x3f56c16c00097882 */ /* 0x000fc40000000000 */
[C---:B------:R-:W-:Y:S01]  /*1030*/  DFMA R36, R16.reuse, R36, -UR10 ;  /* 0x8000000a10247e2b */ /* 0x040fe20008000024 */
[----:B------:R-:W-:Y:S01]  /*1040*/  UMOV UR10, 0x11110818 ;  /* 0x11110818000a7882 */ /* 0x000fe20000000000 */
[----:B------:R-:W-:Y:S02]  /*1050*/  UMOV UR11, 0x3f811111 ;  /* 0x3f811111000b7882 */ /* 0x000fe40000000000 */
[C---:B------:R-:W-:Y:S01]  /*1060*/  DFMA R34, R16.reuse, R34, -UR8 ;  /* 0x8000000810227e2b */ /* 0x040fe20008000022 */
[----:B------:R-:W-:Y:S01]  /*1070*/  UMOV UR8, 0x55555551 ;  /* 0x5555555100087882 */ /* 0x000fe20000000000 */
[----:B------:R-:W-:Y:S02]  /*1080*/  UMOV UR9, 0x3fa55555 ;  /* 0x3fa5555500097882 */ /* 0x000fe40000000000 */
[----:B------:R-:W-:Y:S01]  /*1090*/  DFMA R36, R16, R36, UR10 ;  /* 0x0000000a10247e2b */ /* 0x000fe20008000024 */
[----:B------:R-:W-:Y:S01]  /*10a0*/  UMOV UR10, 0x55555554 ;  /* 0x55555554000a7882 */ /* 0x000fe20000000000 */
[----:B------:R-:W-:-:S02]  /*10b0*/  UMOV UR11, 0x3fc55555 ;  /* 0x3fc55555000b7882 */ /* 0x000fc40000000000 */
[----:B------:R-:W-:-:S04]  /*10c0*/  DFMA R34, R16, R34, UR8 ;  /* 0x0000000810227e2b */ /* 0x000fc80008000022 */
[----:B------:R-:W-:-:S04]  /*10d0*/  DFMA R36, R16, R36, -UR10 ;  /* 0x8000000a10247e2b */ /* 0x000fc80008000024 */
[----:B------:R-:W-:-:S04]  /*10e0*/  DFMA R38, R16, R34, -0.5 ;  /* 0xbfe000001026742b */ /* 0x000fc80000000022 */
[----:B------:R-:W-:-:S04]  /*10f0*/  DFMA R34, R16, R36, RZ ;  /* 0x000000241022722b */ /* 0x000fc800000000ff */
[----:B------:R-:W-:Y:S02]  /*1100*/  DFMA R36, R16, R38, 1 ;  /* 0x3ff000001024742b */ /* 0x000fe40000000026 */
[----:B------:R-:W-:Y:S02]  /*1110*/  DMUL R38, R42, R44 ;  /* 0x0000002c2a267228 */ /* 0x000fe40000000000 */
[----:B------:R-:W-:Y:S01]  /*1120*/  DFMA R14, R14, R34, R14 ;  /* 0x000000220e0e722b */ /* 0x000fe2000000000e */
[----:B------:R-:W-:Y:S02]  /*1130*/  VIADD R35, R45, 0xfff00000 ;  /* 0xfff000002d237836 */ /* 0x000fe40000000000 */
[----:B------:R-:W-:-:S03]  /*1140*/  IMAD.MOV.U32 R34, RZ, RZ, R44 ;  /* 0x000000ffff227224 */ /* 0x000fc600078e002c */
[----:B------:R-:W-:-:S04]  /*1150*/  DFMA R40, R38, -R38, R42 ;  /* 0x800000262628722b */ /* 0x000fc8000000002a */
[----:B------:R-:W-:Y:S02]  /*1160*/  LOP3.LUT R0, R15, 0x80000000, RZ, 0x3c, !PT ;  /* 0x800000000f007812 */ /* 0x000fe400078e3cff */
[----:B------:R-:W-:Y:S02]  /*1170*/  FSEL R16, R36, R14, !P0 ;  /* 0x0000000e24107208 */ /* 0x000fe40004000000 */
[----:B------:R-:W-:Y:S02]  /*1180*/  FSEL R17, R37, R15, !P0 ;  /* 0x0000000f25117208 */ /* 0x000fe40004000000 */
[----:B------:R-:W-:Y:S02]  /*1190*/  FSEL R14, R14, R36, !P0 ;  /* 0x000000240e0e7208 */ /* 0x000fe40004000000 */
[----:B------:R-:W-:Y:S01]  /*11a0*/  FSEL R15, R0, R37, !P0 ;  /* 0x00000025000f7208 */ /* 0x000fe20004000000 */
[----:B------:R-:W-:Y:S01]  /*11b0*/  DFMA R36, R40, R34, R38 ;  /* 0x000000222824722b */ /* 0x000fe20000000026 */
[----:B------:R-:W-:-:S02]  /*11c0*/  ISETP.GE.U32.AND P0, PT, R32, 0x7ca00000, PT ;  /* 0x7ca000002000780c */ /* 0x000fc40003f06070 */
[----:B------:R-:W-:Y:S02]  /*11d0*/  @P1 LOP3.LUT R0, R17, 0x80000000, RZ, 0x3c, !PT ;  /* 0x8000000011001812 */ /* 0x000fe400078e3cff */
[----:B------:R-:W-:-:S03]  /*11e0*/  @P1 LOP3.LUT R6, R15, 0x80000000, RZ, 0x3c, !PT ;  /* 0x800000000f061812 */ /* 0x000fc600078e3cff */
[----:B------:R-:W-:Y:S02]  /*11f0*/  @P1 IMAD.MOV.U32 R17, RZ, RZ, R0 ;  /* 0x000000ffff111224 */ /* 0x000fe400078e0000 */
[----:B------:R-:W-:-:S04]  /*1200*/  @P1 IMAD.MOV.U32 R15, RZ, RZ, R6 ;  /* 0x000000ffff0f1224 */ /* 0x000fc800078e0006 */
[----:B------:R-:W-:Y:S05]  /*1210*/  @!P0 BRA `(.L_x_64) ;  /* 0x0000000000248947 */ /* 0x000fea0003800000 */
[----:B------:R-:W-:Y:S01]  /*1220*/  IMAD.MOV.U32 R37, RZ, RZ, R41 ;  /* 0x000000ffff257224 */ /* 0x000fe200078e0029 */
[----:B------:R-:W-:Y:S01]  /*1230*/  MOV R34, R40 ;  /* 0x0000002800227202 */ /* 0x000fe20000000f00 */
[----:B------:R-:W-:Y:S01]  /*1240*/  IMAD.MOV.U32 R36, RZ, RZ, R44 ;  /* 0x000000ffff247224 */ /* 0x000fe200078e002c */
[----:B------:R-:W-:Y:S01]  /*1250*/  MOV R0, 0x12a0 ;  /* 0x000012a000007802 */ /* 0x000fe20000000f00 */
[----:B------:R-:W-:Y:S02]  /*1260*/  IMAD.MOV.U32 R10, RZ, RZ, R42 ;  /* 0x000000ffff0a7224 */ /* 0x000fe400078e002a */
[----:B------:R-:W-:Y:S02]  /*1270*/  IMAD.MOV.U32 R33, RZ, RZ, R43 ;  /* 0x000000ffff217224 */ /* 0x000fe400078e002b */
[----:B------:R-:W-:-:S07]  /*1280*/  IMAD.MOV.U32 R41, RZ, RZ, R35 ;  /* 0x000000ffff297224 */ /* 0x000fce00078e0023 */
[----:B------:R-:W-:Y:S05]  /*1290*/  CALL.REL.NOINC `($__internal_3_$__cuda_sm20_dsqrt_rn_f64_mediumpath_v1) ;  /* 0x0000001000307944 */ /* 0x000fea0003c00000 */
[----:B------:R-:W-:-:S07]  /*12a0*/  IMAD.MOV.U32 R36, RZ, RZ, R12 ;  /* 0x000000ffff247224 */ /* 0x000fce00078e000c */
.L_x_64:
[----:B------:R-:W-:Y:S05]  /*12b0*/  BSYNC.RECONVERGENT B0 ;  /* 0x0000000000007941 */ /* 0x000fea0003800200 */
.L_x_63:
[----:B------:R-:W0:Y:S01]  /*12c0*/  FRND.F64.TRUNC R32, R18 ;  /* 0x0000001200207313 */ /* 0x000e22000030d800 */
[----:B------:R-:W-:Y:S01]  /*12d0*/  DMUL R34, RZ, R18 ;  /* 0x00000012ff227228 */ /* 0x000fe20000000000 */
[----:B------:R-:W-:Y:S01]  /*12e0*/  IMAD.MOV.U32 R8, RZ, RZ, R7 ;  /* 0x000000ffff087224 */ /* 0x000fe200078e0007 */
[----:B------:R-:W-:Y:S01]  /*12f0*/  DADD R14, RZ, R14 ;  /* 0x00000000ff0e7229 */ /* 0x000fe2000000000e */
[----:B------:R-:W-:Y:S01]  /*1300*/  IMAD.MOV.U32 R7, RZ, RZ, R5 ;  /* 0x000000ffff077224 */ /* 0x000fe200078e0005 */
[----:B------:R-:W-:Y:S01]  /*1310*/  UMOV UR4, 0x1 ;  /* 0x0000000100047882 */ /* 0x000fe20000000000 */
[----:B------:R-:W-:Y:S02]  /*1320*/  IMAD.MOV.U32 R6, RZ, RZ, R9 ;  /* 0x000000ffff067224 */ /* 0x000fe400078e0009 */
[----:B------:R-:W-:-:S03]  /*1330*/  IMAD.MOV.U32 R5, RZ, RZ, R13 ;  /* 0x000000ffff057224 */ /* 0x000fc600078e000d */
[----:B------:R-:W-:Y:S02]  /*1340*/  DMUL R14, R14, R36 ;  /* 0x000000240e0e7228 */ /* 0x000fe40000000000 */
[----:B0-----:R-:W-:-:S06]  /*1350*/  DSETP.NEU.AND P0, PT, R18, R32, PT ;  /* 0x000000201200722a */ /* 0x001fcc0003f0d000 */
[----:B------:R-:W-:Y:S02]  /*1360*/  FSEL R16, R34, R16, !P0 ;  /* 0x0000001022107208 */ /* 0x000fe40004000000 */
[----:B------:R-:W-:-:S06]  /*1370*/  FSEL R17, R35, R17, !P0 ;  /* 0x0000001123117208 */ /* 0x000fcc0004000000 */
[----:B------:R-:W-:-:S11]  /*1380*/  DMUL R36, R36, R16 ;  /* 0x0000001024247228 */ /* 0x000fd60000000000 */
.L_x_59:
[----:B------:R-:W-:Y:S01]  /*1390*/  DFMA R12, R22, R36, R20 ;  /* 0x00000024160c722b */ /* 0x000fe20000000014 */
[----:B------:R-:W-:Y:S01]  /*13a0*/  IMAD.MOV.U32 R16, RZ, RZ, 0x652b82fe ;  /* 0x652b82feff107424 */ /* 0x000fe200078e00ff */
[----:B------:R-:W-:Y:S01]  /*13b0*/  UMOV UR8, 0xfefa39ef ;  /* 0xfefa39ef00087882 */ /* 0x000fe20000000000 */
[----:B------:R-:W-:Y:S01]  /*13c0*/  IMAD.MOV.U32 R17, RZ, RZ, 0x3ff71547 ;  /* 0x3ff71547ff117424 */ /* 0x000fe200078e00ff */
[----:B------:R-:W-:Y:S01]  /*13d0*/  UMOV UR9, 0x3fe62e42 ;  /* 0x3fe62e4200097882 */ /* 0x000fe20000000000 */
[----:B------:R-:W-:Y:S04]  /*13e0*/  BSSY.RECONVERGENT B0, `(.L_x_65) ;  /* 0x0000036000007945 */ /* 0x000fe80003800200 */
[----:B------:R-:W-:Y:S01]  /*13f0*/  DFMA R16, R12, R16, 6.75539944105574400000e+15 ;  /* 0x433800000c10742b */ /* 0x000fe20000000010 */
[----:B------:R-:W-:-:S07]  /*1400*/  FSETP.GEU.AND P0, PT, |R13|, 4.1917929649353027344, PT ;  /* 0x4086232b0d00780b */ /* 0x000fce0003f0e200 */
[----:B------:R-:W-:-:S08]  /*1410*/  DADD R18, R16, -6.75539944105574400000e+15 ;  /* 0xc338000010127429 */ /* 0x000fd00000000000 */
[----:B------:R-:W-:Y:S01]  /*1420*/  DFMA R32, R18, -UR8, R12 ;  /* 0x8000000812207c2b */ /* 0x000fe2000800000c */
[----:B------:R-:W-:Y:S01]  /*1430*/  UMOV UR8, 0x3b39803f ;  /* 0x3b39803f00087882 */ /* 0x000fe20000000000 */
[----:B------:R-:W-:-:S06]  /*1440*/  UMOV UR9, 0x3c7abc9e ;  /* 0x3c7abc9e00097882 */ /* 0x000fcc0000000000 */
[----:B------:R-:W-:Y:S01]  /*1450*/  DFMA R18, R18, -UR8, R32 ;  /* 0x8000000812127c2b */ /* 0x000fe20008000020 */
[----:B------:R-:W-:Y:S01]  /*1460*/  UMOV UR8, 0x69ce2bdf ;  /* 0x69ce2bdf00087882 */ /* 0x000fe20000000000 */
[----:B------:R-:W-:Y:S01]  /*1470*/  IMAD.MOV.U32 R32, RZ, RZ, -0x35dec16 ;  /* 0xfca213eaff207424 */ /* 0x000fe200078e00ff */
[----:B------:R-:W-:Y:S01]  /*1480*/  UMOV UR9, 0x3e5ade15 ;  /* 0x3e5ade1500097882 */ /* 0x000fe20000000000 */
[----:B------:R-:W-:-:S06]  /*1490*/  IMAD.MOV.U32 R33, RZ, RZ, 0x3e928af3 ;  /* 0x3e928af3ff217424 */ /* 0x000fcc00078e00ff */
        /* <DEDUP_REMOVED lines=24> */
[----:B------:R-:W-:-:S08]  /*1620*/  DFMA R32, R18, R32, UR8 ;  /* 0x0000000812207e2b */ /* 0x000fd00008000020 */
[----:B------:R-:W-:-:S08]  /*1630*/  DFMA R32, R18, R32, 1 ;  /* 0x3ff000001220742b */ /* 0x000fd00000000020 */
[----:B------:R-:W-:-:S10]  /*1640*/  DFMA R32, R18, R32, 1 ;  /* 0x3ff000001220742b */ /* 0x000fd40000000020 */
[----:B------:R-:W-:Y:S02]  /*1650*/  IMAD R19, R16, 0x100000, R33 ;  /* 0x0010000010137824 */ /* 0x000fe400078e0221 */
[----:B------:R-:W-:Y:S01]  /*1660*/  IMAD.MOV.U32 R18, RZ, RZ, R32 ;  /* 0x000000ffff127224 */ /* 0x000fe200078e0020 */
[----:B------:R-:W-:Y:S06]  /*1670*/  @!P0 BRA `(.L_x_66) ;  /* 0x0000000000308947 */ /* 0x000fec0003800000 */
[----:B------:R-:W-:Y:S01]  /*1680*/  FSETP.GEU.AND P1, PT, |R13|, 4.2275390625, PT ;  /* 0x408748000d00780b */ /* 0x000fe20003f2e200 */
[C---:B------:R-:W-:Y:S02]  /*1690*/  DADD R18, R12.reuse, +INF ;  /* 0x7ff000000c127429 */ /* 0x040fe40000000000 */
[----:B------:R-:W-:-:S08]  /*16a0*/  DSETP.GEU.AND P0, PT, R12, RZ, PT ;  /* 0x000000ff0c00722a */ /* 0x000fd00003f0e000 */
[----:B------:R-:W-:Y:S02]  /*16b0*/  FSEL R18, R18, RZ, P0 ;  /* 0x000000ff12127208 */ /* 0x000fe40000000000 */
[----:B------:R-:W-:Y:S02]  /*16c0*/  @!P1 LEA.HI R0, R16, R16, RZ, 0x1 ;  /* 0x0000001010009211 */ /* 0x000fe400078f08ff */
[----:B------:R-:W-:Y:S02]  /*16d0*/  FSEL R19, R19, RZ, P0 ;  /* 0x000000ff13137208 */ /* 0x000fe40000000000 */
[----:B------:R-:W-:-:S05]  /*16e0*/  @!P1 SHF.R.S32.HI R9, RZ, 0x1, R0 ;  /* 0x00000001ff099819 */ /* 0x000fca0000011400 */
[----:B------:R-:W-:Y:S02]  /*16f0*/  @!P1 IMAD.IADD R12, R16, 0x1, -R9 ;  /* 0x00000001100c9824 */ /* 0x000fe400078e0a09 */
[----:B------:R-:W-:-:S03]  /*1700*/  @!P1 IMAD R33, R9, 0x100000, R33 ;  /* 0x0010000009219824 */ /* 0x000fc600078e0221 */
[----:B------:R-:W-:Y:S01]  /*1710*/  @!P1 LEA R13, R12, 0x3ff00000, 0x14 ;  /* 0x3ff000000c0d9811 */ /* 0x000fe200078ea0ff */
[----:B------:R-:W-:-:S06]  /*1720*/  @!P1 IMAD.MOV.U32 R12, RZ, RZ, RZ ;  /* 0x000000ffff0c9224 */ /* 0x000fcc00078e00ff */
[----:B------:R-:W-:-:S11]  /*1730*/  @!P1 DMUL R18, R32, R12 ;  /* 0x0000000c20129228 */ /* 0x000fd60000000000 */
.L_x_66:
[----:B------:R-:W-:Y:S05]  /*1740*/  BSYNC.RECONVERGENT B0 ;  /* 0x0000000000007941 */ /* 0x000fea0003800200 */
.L_x_65:
[----:B------:R-:W-:Y:S01]  /*1750*/  DFMA R18, R26, R18, -R24 ;  /* 0x000000121a12722b */ /* 0x000fe20000000818 */
[----:B------:R-:W-:Y:S01]  /*1760*/  IMAD.MOV.U32 R0, RZ, RZ, RZ ;  /* 0x000000ffff007224 */ /* 0x000fe200078e00ff */
[----:B------:R-:W-:-:S06]  /*1770*/  MOV R12, RZ ;  /* 0x000000ff000c7202 */ /* 0x000fcc0000000f00 */
[----:B------:R-:W-:Y:S02]  /*1780*/  DSETP.MAX.AND P0, P1, RZ, R18, PT ;  /* 0x00000012ff00722a */ /* 0x000fe4000390f000 */
[----:B------:R-:W-:-:S04]  /*1790*/  IMAD.MOV.U32 R9, RZ, RZ, R19 ;  /* 0x000000ffff097224 */ /* 0x000fc800078e0013 */
[----:B------:R-:W-:Y:S02]  /*17a0*/  SEL R12, R12, R18, P0 ;  /* 0x000000120c0c7207 */ /* 0x000fe40000000000 */
[----:B------:R-:W-:-:S06]  /*17b0*/  FSEL R13, R0, R9, P0 ;  /* 0x00000009000d7208 */ /* 0x000fcc0000000000 */
[----:B------:R-:W-:-:S06]  /*17c0*/  @P1 LOP3.LUT R13, R9, 0x80000, RZ, 0xfc, !PT ;  /* 0x00080000090d1812 */ /* 0x000fcc00078efcff */
[----:B------:R-:W-:Y:S01]  /*17d0*/  DADD R28, R12, R28 ;  /* 0x000000000c1c7229 */ /* 0x000fe2000000001c */
[----:B------:R-:W-:Y:S10]  /*17e0*/  BRA.U UP1, `(.L_x_67) ;  /* 0xffffffed012c7547 */ /* 0x000ff4000b83ffff */
.L_x_56:
[----:B------:R-:W0:Y:S01]  /*17f0*/  LDCU.64 UR4, c[0x0][0x3a8] ;  /* 0x00007500ff0477ac */ /* 0x000e220008000a00 */
[----:B------:R-:W-:Y:S01]  /*1800*/  IMAD.MOV.U32 R4, RZ, RZ, 0x652b82fe ;  /* 0x652b82feff047424 */ /* 0x000fe200078e00ff */
[----:B------:R-:W-:Y:S01]  /*1810*/  BSSY.RECONVERGENT B0, `(.L_x_68) ;  /* 0x000003a000007945 */ /* 0x000fe20003800200 */
[----:B------:R-:W-:Y:S01]  /*1820*/  IMAD.MOV.U32 R5, RZ, RZ, 0x3ff71547 ;  /* 0x3ff71547ff057424 */ /* 0x000fe200078e00ff */
[----:B0----5:R-:W-:Y:S01]  /*1830*/  DMUL R30, R30, -UR4 ;  /* 0x800000041e1e7c28 */ /* 0x021fe20008000000 */
[----:B------:R-:W-:Y:S01]  /*1840*/  UMOV UR4, 0xfefa39ef ;  /* 0xfefa39ef00047882 */ /* 0x000fe20000000000 */
[----:B------:R-:W-:-:S06]  /*1850*/  UMOV UR5, 0x3fe62e42 ;  /* 0x3fe62e4200057882 */ /* 0x000fcc0000000000 */
[----:B------:R-:W-:Y:S02]  /*1860*/  DFMA R4, R30, R4, 6.75539944105574400000e+15 ;  /* 0x433800001e04742b */ /* 0x000fe40000000004 */
[----:B------:R-:W-:-:S06]  /*1870*/  FSETP.GEU.AND P0, PT, |R31|, 4.1917929649353027344, PT ;  /* 0x4086232b1f00780b */ /* 0x000fcc0003f0e200 */
        /* <DEDUP_REMOVED lines=51> */
.L_x_69:
[----:B------:R-:W-:Y:S05]  /*1bb0*/  BSYNC.RECONVERGENT B0 ;  /* 0x0000000000007941 */ /* 0x000fea0003800200 */
.L_x_68:
[----:B------:R-:W0:Y:S01]  /*1bc0*/  LDCU UR4, c[0x0][0x3b4] ;  /* 0x00007680ff0477ac */ /* 0x000e220008000800 */
[----:B------:R-:W-:Y:S01]  /*1bd0*/  IMAD.MOV.U32 R4, RZ, RZ, 0x1 ;  /* 0x00000001ff047424 */ /* 0x000fe200078e00ff */
[----:B------:R-:W-:Y:S01]  /*1be0*/  DMUL R28, R8, R28 ;  /* 0x0000001c081c7228 */ /* 0x000fe20000000000 */
[----:B------:R-:W-:Y:S09]  /*1bf0*/  BSSY.RECONVERGENT B0, `(.L_x_70) ;  /* 0x0000013000007945 */ /* 0x000ff20003800200 */
[----:B------:R-:W-:Y:S01]  /*1c00*/  FSETP.GEU.AND P1, PT, |R29|, 6.5827683646048100446e-37, PT ;  /* 0x036000001d00780b */ /* 0x000fe20003f2e200 */
[----:B0-----:R-:W0:Y:S08]  /*1c10*/  I2F.F64 R6, UR4 ;  /* 0x0000000400067d12 */ /* 0x001e300008201c00 */
        /* <DEDUP_REMOVED lines=12> */
[----:B------:R-:W-:-:S07]  /*1ce0*/  MOV R0, 0x1d00 ;  /* 0x00001d0000007802 */ /* 0x000fce0000000f00 */
[----:B------:R-:W-:Y:S05]  /*1cf0*/  CALL.REL.NOINC `($__internal_2_$__cuda_sm20_div_rn_f64_full) ;  /* 0x0000000000207944 */ /* 0x000fea0003c00000 */
[----:B------:R-:W-:Y:S02]  /*1d00*/  IMAD.MOV.U32 R4, RZ, RZ, R12 ;  /* 0x000000ffff047224 */ /* 0x000fe400078e000c */
[----:B------:R-:W-:-:S07]  /*1d10*/  IMAD.MOV.U32 R5, RZ, RZ, R13 ;  /* 0x000000ffff057224 */ /* 0x000fce00078e000d */
.L_x_71:
[----:B------:R-:W-:Y:S05]  /*1d20*/  BSYNC.RECONVERGENT B0 ;  /* 0x0000000000007941 */ /* 0x000fea0003800200 */
.L_x_70:
[----:B------:R-:W0:Y:S02]  /*1d30*/  LDCU.64 UR4, c[0x0][0x380] ;  /* 0x00007000ff0477ac */ /* 0x000e240008000a00 */
[----:B0-----:R-:W-:-:S04]  /*1d40*/  LEA R6, P0, R2, UR4, 0x3 ;  /* 0x0000000402067c11 */ /* 0x001fc8000f8018ff */
[----:B------:R-:W-:-:S05]  /*1d50*/  LEA.HI.X R7, R2, UR5, R3, 0x3, P0 ;  /* 0x0000000502077c11 */ /* 0x000fca00080f1c03 */
[----:B------:R-:W-:Y:S01]  /*1d60*/  STG.E.64 desc[UR6][R6.64], R4 ;  /* 0x0000000406007986 */ /* 0x000fe2000c101b06 */
[----:B------:R-:W-:Y:S05]  /*1d70*/  EXIT ;  /* 0x000000000000794d */ /* 0x000fea0003800000 */
        .weak           $__internal_2_$__cuda_sm20_div_rn_f64_full
        .type           $__internal_2_$__cuda_sm20_div_rn_f64_full,@function
        .size           $__internal_2_$__cuda_sm20_div_rn_f64_full,($__internal_3_$__cuda_sm20_dsqrt_rn_f64_mediumpath_v1 - $__internal_2_$__cuda_sm20_div_rn_f64_full)
$__internal_2_$__cuda_sm20_div_rn_f64_full:
[C---:B------:R-:W-:Y:S01]  /*1d80*/  FSETP.GEU.AND P0, PT, |R7|.reuse, 1.469367938527859385e-39, PT ;  /* 0x001000000700780b */ /* 0x040fe20003f0e200 */
[----:B------:R-:W-:Y:S01]  /*1d90*/  IMAD.MOV.U32 R9, RZ, RZ, R29 ;  /* 0x000000ffff097224 */ /* 0x000fe200078e001d */
[C---:B------:R-:W-:Y:S01]  /*1da0*/  LOP3.LUT R4, R7.reuse, 0x800fffff, RZ, 0xc0, !PT ;  /* 0x800fffff07047812 */ /* 0x040fe200078ec0ff */
[----:B------:R-:W-:Y:S01]  /*1db0*/  IMAD.MOV.U32 R10, RZ, RZ, 0x1 ;  /* 0x00000001ff0a7424 */ /* 0x000fe200078e00ff */
        /* <DEDUP_REMOVED lines=15> */
[----:B------:R-:W-:-:S03]  /*1eb0*/  @!P2 ISETP.GE.U32.AND P3, PT, R12, R17, PT ;  /* 0x000000110c00a20c */ /* 0x000fc60003f66070 */
[----:B------:R-:W-:Y:S01]  /*1ec0*/  VIADD R23, R20, 0xffffffff ;  /* 0xffffffff14177836 */ /* 0x000fe20000000000 */
[----:B0-----:R-:W-:-:S08]  /*1ed0*/  DFMA R14, R10, -R4, 1 ;  /* 0x3ff000000a0e742b */ /* 0x001fd00000000804 */
[----:B------:R-:W-:-:S08]  /*1ee0*/  DFMA R14, R14, R14, R14 ;  /* 0x0000000e0e0e722b */ /* 0x000fd0000000000e */
[----:B------:R-:W-:Y:S01]  /*1ef0*/  DFMA R16, R10, R14, R10 ;  /* 0x0000000e0a10722b */ /* 0x000fe2000000000a */
[C---:B------:R-:W-:Y:S01]  /*1f00*/  @!P2 SEL R15, R22.reuse, 0x63400000, !P3 ;  /* 0x63400000160fa807 */ /* 0x040fe20005800000 */
[----:B------:R-:W-:Y:S01]  /*1f10*/  IMAD.MOV.U32 R10, RZ, RZ, R8 ;  /* 0x000000ffff0a7224 */ /* 0x000fe200078e0008 */
[----:B------:R-:W-:Y:S02]  /*1f20*/  SEL R11, R22, 0x63400000, !P1 ;  /* 0x63400000160b7807 */ /* 0x000fe40004800000 */
[--C-:B------:R-:W-:Y:S02]  /*1f30*/  @!P2 LOP3.LUT R15, R15, 0x80000000, R9.reuse, 0xf8, !PT ;  /* 0x800000000f0fa812 */ /* 0x100fe400078ef809 */
[----:B------:R-:W-:Y:S01]  /*1f40*/  LOP3.LUT R11, R11, 0x800fffff, R9, 0xf8, !PT ;  /* 0x800fffff0b0b7812 */ /* 0x000fe200078ef809 */
[----:B------:R-:W-:Y:S01]  /*1f50*/  DFMA R18, R16, -R4, 1 ;  /* 0x3ff000001012742b */ /* 0x000fe20000000804 */
[----:B------:R-:W-:Y:S02]  /*1f60*/  @!P2 LOP3.LUT R15, R15, 0x100000, RZ, 0xfc, !PT ;  /* 0x001000000f0fa812 */ /* 0x000fe400078efcff */
[----:B------:R-:W-:-:S05]  /*1f70*/  @!P2 MOV R14, RZ ;  /* 0x000000ff000ea202 */ /* 0x000fca0000000f00 */
[----:B------:R-:W-:Y:S02]  /*1f80*/  DFMA R18, R16, R18, R16 ;  /* 0x000000121012722b */ /* 0x000fe40000000010 */
[----:B------:R-:W-:-:S08]  /*1f90*/  @!P2 DFMA R10, R10, 2, -R14 ;  /* 0x400000000a0aa82b */ /* 0x000fd0000000080e */
[----:B------:R-:W-:Y:S02]  /*1fa0*/  DMUL R14, R18, R10 ;  /* 0x0000000a120e7228 */ /* 0x000fe40000000000 */
[----:B------:R-:W-:-:S05]  /*1fb0*/  @!P2 LOP3.LUT R21, R11, 0x7ff00000, RZ, 0xc0, !PT ;  /* 0x7ff000000b15a812 */ /* 0x000fca00078ec0ff */
[----:B------:R-:W-:Y:S01]  /*1fc0*/  VIADD R13, R21, 0xffffffff ;  /* 0xffffffff150d7836 */ /* 0x000fe20000000000 */
[----:B------:R-:W-:-:S04]  /*1fd0*/  DFMA R16, R14, -R4, R10 ;  /* 0x800000040e10722b */ /* 0x000fc8000000000a */
[----:B------:R-:W-:-:S04]  /*1fe0*/  ISETP.GT.U32.AND P0, PT, R13, 0x7feffffe, PT ;  /* 0x7feffffe0d00780c */ /* 0x000fc80003f04070 */
[----:B------:R-:W-:Y:S01]  /*1ff0*/  ISETP.GT.U32.OR P0, PT, R23, 0x7feffffe, P0 ;  /* 0x7feffffe1700780c */ /* 0x000fe20000704470 */
[----:B------:R-:W-:-:S12]  /*2000*/  DFMA R14, R18, R16, R14 ;  /* 0x00000010120e722b */ /* 0x000fd8000000000e */
[----:B------:R-:W-:Y:S05]  /*2010*/  @P0 BRA `(.L_x_73) ;  /* 0x00000000006c0947 */ /* 0x000fea0003800000 */
[----:B------:R-:W-:-:S04]  /*2020*/  LOP3.LUT R9, R7, 0x7ff00000, RZ, 0xc0, !PT ;  /* 0x7ff0000007097812 */ /* 0x000fc800078ec0ff */
[CC--:B------:R-:W-:Y:S02]  /*2030*/  VIADDMNMX R8, R12.reuse, -R9.reuse, 0xb9600000, !PT ;  /* 0xb96000000c087446 */ /* 0x0c0fe40007800909 */
[----:B------:R-:W-:Y:S02]  /*2040*/  ISETP.GE.U32.AND P0, PT, R12, R9, PT ;  /* 0x000000090c00720c */ /* 0x000fe40003f06070 */
[----:B------:R-:W-:Y:S02]  /*2050*/  VIMNMX R8, PT, PT, R8, 0x46a00000, PT ;  /* 0x46a0000008087848 */ /* 0x000fe40003fe0100 */
[----:B------:R-:W-:-:S05]  /*2060*/  SEL R9, R22, 0x63400000, !P0 ;  /* 0x6340000016097807 */ /* 0x000fca0004000000 */
[----:B------:R-:W-:Y:S02]  /*2070*/  IMAD.IADD R16, R8, 0x1, -R9 ;  /* 0x0000000108107824 */ /* 0x000fe400078e0a09 */
[----:B------:R-:W-:Y:S02]  /*2080*/  IMAD.MOV.U32 R8, RZ, RZ, RZ ;  /* 0x000000ffff087224 */ /* 0x000fe400078e00ff */
        /* <DEDUP_REMOVED lines=10> */
[----:B------:R-:W-:Y:S01]  /*2130*/  IMAD.MOV R5, RZ, RZ, -R16 ;  /* 0x000000ffff057224 */ /* 0x000fe200078e0a10 */
[----:B------:R-:W-:Y:S01]  /*2140*/  DMUL.RP R8, R14, R8 ;  /* 0x000000080e087228 */ /* 0x000fe20000008000 */
[----:B------:R-:W-:-:S06]  /*2150*/  IMAD.MOV.U32 R4, RZ, RZ, RZ ;  /* 0x000000ffff047224 */ /* 0x000fcc00078e00ff */
[----:B------:R-:W-:-:S03]  /*2160*/  DFMA R4, R12, -R4, R14 ;  /* 0x800000040c04722b */ /* 0x000fc6000000000e */
[----:B------:R-:W-:-:S03]  /*2170*/  LOP3.LUT R7, R9, R7, RZ, 0x3c, !PT ;  /* 0x0000000709077212 */ /* 0x000fc600078e3cff */
[----:B------:R-:W-:-:S04]  /*2180*/  IADD3 R4, PT, PT, -R16, -0x43300000, RZ ;  /* 0xbcd0000010047810 */ /* 0x000fc80007ffe1ff */
[----:B------:R-:W-:-:S04]  /*2190*/  FSETP.NEU.AND P0, PT, |R5|, R4, PT ;  /* 0x000000040500720b */ /* 0x000fc80003f0d200 */
[----:B------:R-:W-:Y:S02]  /*21a0*/  FSEL R12, R8, R12, !P0 ;  /* 0x0000000c080c7208 */ /* 0x000fe40004000000 */
[----:B------:R-:W-:Y:S01]  /*21b0*/  FSEL R13, R7, R13, !P0 ;  /* 0x0000000d070d7208 */ /* 0x000fe20004000000 */
[----:B------:R-:W-:Y:S06]  /*21c0*/  BRA `(.L_x_74) ;  /* 0x0000000000547947 */ /* 0x000fec0003800000 */
.L_x_73:
        /* <DEDUP_REMOVED lines=16> */
.L_x_76:
[----:B------:R-:W-:Y:S01]  /*22d0*/  LOP3.LUT R13, R7, 0x80000, RZ, 0xfc, !PT ;  /* 0x00080000070d7812 */ /* 0x000fe200078efcff */
[----:B------:R-:W-:Y:S01]  /*22e0*/  IMAD.MOV.U32 R12, RZ, RZ, R6 ;  /* 0x000000ffff0c7224 */ /* 0x000fe200078e0006 */
[----:B------:R-:W-:Y:S06]  /*22f0*/  BRA `(.L_x_74) ;  /* 0x0000000000087947 */ /* 0x000fec0003800000 */
.L_x_75:
[----:B------:R-:W-:Y:S01]  /*2300*/  LOP3.LUT R13, R9, 0x80000, RZ, 0xfc, !PT ;  /* 0x00080000090d7812 */ /* 0x000fe200078efcff */
[----:B------:R-:W-:-:S07]  /*2310*/  IMAD.MOV.U32 R12, RZ, RZ, R8 ;  /* 0x000000ffff0c7224 */ /* 0x000fce00078e0008 */
.L_x_74:
[----:B------:R-:W-:Y:S05]  /*2320*/  BSYNC.RECONVERGENT B1 ;  /* 0x0000000000017941 */ /* 0x000fea0003800200 */
.L_x_72:
[----:B------:R-:W-:Y:S01]  /*2330*/  MOV R4, R0 ;  /* 0x0000000000047202 */ /* 0x000fe20000000f00 */
[----:B------:R-:W-:-:S04]  /*2340*/  IMAD.MOV.U32 R5, RZ, RZ, 0x0 ;  /* 0x00000000ff057424 */ /* 0x000fc800078e00ff */
[----:B------:R-:W-:Y:S05]  /*2350*/  RET.REL.NODEC R4 `(monte_carlo_option_pricing_kernel) ;  /* 0xffffffdc04287950 */ /* 0x000fea0003c3ffff */
        .weak           $__internal_3_$__cuda_sm20_dsqrt_rn_f64_mediumpath_v1
        .type           $__internal_3_$__cuda_sm20_dsqrt_rn_f64_mediumpath_v1,@function
        .size           $__internal_3_$__cuda_sm20_dsqrt_rn_f64_mediumpath_v1,(.L_x_122 - $__internal_3_$__cuda_sm20_dsqrt_rn_f64_mediumpath_v1)
$__internal_3_$__cuda_sm20_dsqrt_rn_f64_mediumpath_v1:
[----:B------:R-:W-:Y:S01]  /*2360*/  ISETP.GE.U32.AND P0, PT, R32, -0x3400000, PT ;  /* 0xfcc000002000780c */ /* 0x000fe20003f06070 */
[----:B------:R-:W-:Y:S01]  /*2370*/  BSSY.RECONVERGENT B1, `(.L_x_77) ;  /* 0x0000026000017945 */ /* 0x000fe20003800200 */
[----:B------:R-:W-:Y:S02]  /*2380*/  IMAD.MOV.U32 R35, RZ, RZ, R37 ;  /* 0x000000ffff237224 */ /* 0x000fe400078e0025 */
[----:B------:R-:W-:Y:S02]  /*2390*/  IMAD.MOV.U32 R32, RZ, RZ, R10 ;  /* 0x000000ffff207224 */ /* 0x000fe400078e000a */
[----:B------:R-:W-:-:S07]  /*23a0*/  IMAD.MOV.U32 R37, RZ, RZ, R41 ;  /* 0x000000ffff257224 */ /* 0x000fce00078e0029 */
        /* <DEDUP_REMOVED lines=9> */
.L_x_78:
        /* <DEDUP_REMOVED lines=24> */
.L_x_80:
[----:B------:R-:W-:-:S11]  /*25c0*/  DADD R34, R32, R32 ;  /* 0x0000000020227229 */ /* 0x000fd60000000020 */
.L_x_79:
[----:B------:R-:W-:Y:S05]  /*25d0*/  BSYNC.RECONVERGENT B1 ;  /* 0x0000000000017941 */ /* 0x000fea0003800200 */
.L_x_77:
[----:B------:R-:W-:Y:S02]  /*25e0*/  IMAD.MOV.U32 R32, RZ, RZ, R0 ;  /* 0x000000ffff207224 */ /* 0x000fe400078e0000 */
[----:B------:R-:W-:Y:S02]  /*25f0*/  IMAD.MOV.U32 R33, RZ, RZ, 0x0 ;  /* 0x00000000ff217424 */ /* 0x000fe400078e00ff */
[----:B------:R-:W-:Y:S02]  /*2600*/  IMAD.MOV.U32 R12, RZ, RZ, R34 ;  /* 0x000000ffff0c7224 */ /* 0x000fe400078e0022 */
[----:B------:R-:W-:Y:S01]  /*2610*/  IMAD.MOV.U32 R37, RZ, RZ, R35 ;  /* 0x000000ffff257224 */ /* 0x000fe200078e0023 */
[----:B------:R-:W-:Y:S06]  /*2620*/  RET.REL.NODEC R32 `(monte_carlo_option_pricing_kernel) ;  /* 0xffffffd820747950 */ /* 0x000fec0003c3ffff */
.L_x_81:
        /* <DEDUP_REMOVED lines=13> */
.L_x_122:


//--------------------- .text.parallel_backtest_kernel --------------------------
	.section	.text.parallel_backtest_kernel,"ax",@progbits
	.align	128
        .global         parallel_backtest_kernel
        .type           parallel_backtest_kernel,@function
        .size           parallel_backtest_kernel,(.L_x_123 - parallel_backtest_kernel)
        .other          parallel_backtest_kernel,@"STO_CUDA_ENTRY STV_DEFAULT"
parallel_backtest_kernel:
.text.parallel_backtest_kernel:
        /* <DEDUP_REMOVED lines=9> */
[----:B------:R-:W1:Y:S07]  /*0090*/  LDCU.64 UR12, c[0x0][0x358] ;  /* 0x00006b00ff0c77ac */ /* 0x000e6e0008000a00 */
[----:B------:R-:W2:Y:S08]  /*00a0*/  LDC R0, c[0x0][0x3b0] ;  /* 0x0000ec00ff007b82 */ /* 0x000eb00000000800 */
[----:B------:R-:W3:Y:S01]  /*00b0*/  LDC.64 R20, c[0x0][0x390] ;  /* 0x0000e400ff147b82 */ /* 0x000ee20000000a00 */
[----:B0-----:R-:W-:-:S05]  /*00c0*/  IMAD.WIDE R2, R5, 0x8, R2 ;  /* 0x0000000805027825 */ /* 0x001fca00078e0202 */
[----:B-1----:R-:W4:Y:S01]  /*00d0*/  LDG.E.64 R18, desc[UR12][R2.64] ;  /* 0x0000000c02127981 */ /* 0x002f22000c1e1b00 */
[----:B--2---:R-:W-:Y:S01]  /*00e0*/  ISETP.GE.AND P0, PT, R0, 0x2, PT ;  /* 0x000000020000780c */ /* 0x004fe20003f06270 */
[----:B---3--:R-:W-:-:S05]  /*00f0*/  IMAD.WIDE R20, R5, 0x8, R20 ;  /* 0x0000000805147825 */ /* 0x008fca00078e0214 */
[----:B----4-:R0:W-:Y:S07]  /*0100*/  STG.E.64 desc[UR12][R20.64], R18 ;  /* 0x0000001214007986 */ /* 0x0101ee000c101b0c */
[----:B------:R-:W-:Y:S05]  /*0110*/  @!P0 EXIT ;  /* 0x000000000000894d */ /* 0x000fea0003800000 */
[----:B------:R-:W1:Y:S01]  /*0120*/  LDCU UR6, c[0x0][0x3b4] ;  /* 0x00007680ff0677ac */ /* 0x000e620008000800 */
[----:B------:R-:W-:Y:S01]  /*0130*/  UMOV UR17, 0x1 ;  /* 0x0000000100117882 */ /* 0x000fe20000000000 */
[----:B-1----:R-:W-:Y:S02]  /*0140*/  ULOP3.LUT UR5, UR6, 0x7ffffff0, URZ, 0xc0, !UPT ;  /* 0x7ffffff006057892 */ /* 0x002fe4000f8ec0ff */
[----:B------:R-:W-:Y:S02]  /*0150*/  UIMAD UR16, UR8, UR6, URZ ;  /* 0x00000006081072a4 */ /* 0x000fe4000f8e02ff */
[----:B------:R-:W-:Y:S02]  /*0160*/  ULOP3.LUT UR15, UR6, 0xf, URZ, 0xc0, !UPT ;  /* 0x0000000f060f7892 */ /* 0x000fe4000f8ec0ff */
[----:B------:R-:W-:Y:S02]  /*0170*/  ULOP3.LUT UR14, UR6, 0x7, URZ, 0xc0, !UPT ;  /* 0x00000007060e7892 */ /* 0x000fe4000f8ec0ff */
[----:B------:R-:W-:-:S02]  /*0180*/  ULOP3.LUT UR11, UR6, 0x3, URZ, 0xc0, !UPT ;  /* 0x00000003060b7892 */ /* 0x000fc4000f8ec0ff */
[----:B------:R-:W-:Y:S02]  /*0190*/  ULOP3.LUT UR6, UR6, 0x7ffffffc, URZ, 0xc0, !UPT ;  /* 0x7ffffffc06067892 */ /* 0x000fe4000f8ec0ff */
[----:B------:R-:W-:-:S12]  /*01a0*/  UIADD3 UR7, UPT, UPT, -UR5, URZ, URZ ;  /* 0x000000ff05077290 */ /* 0x000fd8000fffe1ff */
.L_x_112:
[----:B-1----:R-:W1:Y:S01]  /*01b0*/  LDCU UR18, c[0x0][0x3b4] ;  /* 0x00007680ff1277ac */ /* 0x002e620008000800 */
[----:B------:R-:W-:Y:S01]  /*01c0*/  BSSY.RECONVERGENT B0, `(.L_x_82) ;  /* 0x0000014000007945 */ /* 0x000fe20003800200 */
[----:B-1----:R-:W-:-:S13]  /*01d0*/  ISETP.GE.U32.AND P0, PT, R6, UR18, PT ;  /* 0x0000001206007c0c */ /* 0x002fda000bf06070 */
[----:B------:R-:W-:Y:S05]  /*01e0*/  @P0 BRA `(.L_x_83) ;  /* 0x0000000000440947 */ /* 0x000fea0003800000 */
[----:B------:R-:W1:Y:S01]  /*01f0*/  LDC.64 R2, c[0x0][0x380] ;  /* 0x0000e000ff027b82 */ /* 0x000e620000000a00 */
[----:B------:R-:W-:-:S05]  /*0200*/  MOV R7, UR17 ;  /* 0x0000001100077c02 */ /* 0x000fca0008000f00 */
[----:B------:R-:W-:Y:S02]  /*0210*/  IMAD R7, R7, UR18, R6 ;  /* 0x0000001207077c24 */ /* 0x000fe4000f8e0206 */
[----:B------:R-:W2:Y:S02]  /*0220*/  LDC.64 R8, c[0x0][0x388] ;  /* 0x0000e200ff087b82 */ /* 0x000ea40000000a00 */
[----:B-1----:R-:W-:-:S06]  /*0230*/  IMAD.WIDE.U32 R2, R7, 0x8, R2 ;  /* 0x0000000807027825 */ /* 0x002fcc00078e0002 */
[----:B------:R-:W3:Y:S01]  /*0240*/  LDG.E.64 R2, desc[UR12][R2.64] ;  /* 0x0000000c02027981 */ /* 0x000ee2000c1e1b00 */
[----:B--2---:R-:W-:-:S06]  /*0250*/  IMAD.WIDE.U32 R8, R7, 0x8, R8 ;  /* 0x0000000807087825 */ /* 0x004fcc00078e0008 */
[----:B------:R-:W2:Y:S01]  /*0260*/  LDG.E.64 R8, desc[UR12][R8.64] ;  /* 0x0000000c08087981 */ /* 0x000ea2000c1e1b00 */
[----:B------:R-:W1:Y:S01]  /*0270*/  S2UR UR9, SR_CgaCtaId ;  /* 0x00000000000979c3 */ /* 0x000e620000008800 */
[----:B------:R-:W-:Y:S02]  /*0280*/  UMOV UR4, 0x400 ;  /* 0x0000040000047882 */ /* 0x000fe40000000000 */
[----:B------:R-:W-:Y:S02]  /*0290*/  UIADD3 UR8, UPT, UPT, UR4, 0x1f40, URZ ;  /* 0x00001f4004087890 */ /* 0x000fe4000fffe0ff */
[----:B-1----:R-:W-:Y:S02]  /*02a0*/  ULEA UR4, UR9, UR4, 0x18 ;  /* 0x0000000409047291 */ /* 0x002fe4000f8ec0ff */
[----:B------:R-:W-:-:S04]  /*02b0*/  ULEA UR8, UR9, UR8, 0x18 ;  /* 0x0000000809087291 */ /* 0x000fc8000f8ec0ff */
[C---:B------:R-:W-:Y:S02]  /*02c0*/  LEA R7, R6.reuse, UR4, 0x3 ;  /* 0x0000000406077c11 */ /* 0x040fe4000f8e18ff */
[----:B------:R-:W-:-:S03]  /*02d0*/  LEA R11, R6, UR8, 0x3 ;  /* 0x00000008060b7c11 */ /* 0x000fc6000f8e18ff */
[----:B---3--:R1:W-:Y:S04]  /*02e0*/  STS.64 [R7], R2 ;  /* 0x0000000207007388 */ /* 0x0083e80000000a00 */
[----:B--2---:R1:W-:Y:S02]  /*02f0*/  STS.64 [R11], R8 ;  /* 0x000000080b007388 */ /* 0x0043e40000000a00 */
.L_x_83:
[----:B------:R-:W-:Y:S05]  /*0300*/  BSYNC.RECONVERGENT B0 ;  /* 0x0000000000007941 */ /* 0x000fea0003800200 */
.L_x_82:
[----:B------:R-:W-:Y:S01]  /*0310*/  BAR.SYNC.DEFER_BLOCKING 0x0 ;  /* 0x0000000000007b1d */ /* 0x000fe20000010000 */
[----:B------:R-:W-:Y:S01]  /*0320*/  UISETP.GE.AND UP0, UPT, UR18, 0x1, UPT ;  /* 0x000000011200788c */ /* 0x000fe2000bf06270 */
[----:B------:R-:W-:Y:S01]  /*0330*/  IMAD.MOV.U32 R16, RZ, RZ, R18 ;  /* 0x000000ffff107224 */ /* 0x000fe200078e0012 */
[----:B------:R-:W-:-:S07]  /*0340*/  MOV R17, R19 ;  /* 0x0000001300117202 */ /* 0x000fce0000000f00 */
[----:B------:R-:W-:Y:S05]  /*0350*/  BRA.U !UP0, `(.L_x_84) ;  /* 0x0000000908b87547 */ /* 0x000fea000b800000 */
[----:B------:R-:W-:Y:S01]  /*0360*/  UISETP.GE.U32.AND UP1, UPT, UR18, 0x10, UPT ;  /* 0x000000101200788c */ /* 0x000fe2000bf26070 */
[----:B------:R-:W-:Y:S01]  /*0370*/  IMAD.MOV.U32 R16, RZ, RZ, R18 ;  /* 0x000000ffff107224 */ /* 0x000fe200078e0012 */
[----:B------:R-:W-:Y:S01]  /*0380*/  MOV R17, R19 ;  /* 0x0000001300117202 */ /* 0x000fe20000000f00 */
[----:B------:R-:W-:Y:S01]  /*0390*/  UIADD3 UR9, UPT, UPT, UR17, -0x1, URZ ;  /* 0xffffffff11097890 */ /* 0x000fe2000fffe0ff */
[----:B------:R-:W-:-:S05]  /*03a0*/  UMOV UR4, URZ ;  /* 0x000000ff00047c82 */ /* 0x000fca0008000000 */
[----:B------:R-:W-:Y:S06]  /*03b0*/  BRA.U !UP1, `(.L_x_85) ;  /* 0x0000000509247547 */ /* 0x000fec000b800000 */
[----:B------:R-:W2:Y:S01]  /*03c0*/  S2UR UR8, SR_CgaCtaId ;  /* 0x00000000000879c3 */ /* 0x000ea20000008800 */
[----:B------:R-:W-:Y:S01]  /*03d0*/  IMAD.U32 R0, RZ, RZ, UR9 ;  /* 0x00000009ff007e24 */ /* 0x000fe2000f8e00ff */
[----:B------:R-:W-:Y:S01]  /*03e0*/  UMOV UR4, 0x400 ;  /* 0x0000040000047882 */ /* 0x000fe20000000000 */
[----:B------:R-:W-:Y:S01]  /*03f0*/  MOV R16, R18 ;  /* 0x0000001200107202 */ /* 0x000fe20000000f00 */
[----:B------:R-:W-:Y:S02]  /*0400*/  IMAD.MOV.U32 R17, RZ, RZ, R19 ;  /* 0x000000ffff117224 */ /* 0x000fe400078e0013 */
[----:B------:R-:W-:Y:S01]  /*0410*/  IMAD R0, R0, UR16, R5 ;  /* 0x0000001000007c24 */ /* 0x000fe2000f8e0205 */
[----:B--2---:R-:W-:-:S03]  /*0420*/  ULEA UR4, UR8, UR4, 0x18 ;  /* 0x0000000408047291 */ /* 0x004fc6000f8ec0ff */
[----:B------:R-:W-:Y:S01]  /*0430*/  UMOV UR8, UR7 ;  /* 0x0000000700087c82 */ /* 0x000fe20008000000 */
[----:B------:R-:W-:-:S12]  /*0440*/  UIADD3 UR4, UPT, UPT, UR4, 0x40, URZ ;  /* 0x0000004004047890 */ /* 0x000fd8000fffe0ff */
.L_x_86:
[----:B-1----:R-:W1:Y:S08]  /*0450*/  LDC.64 R8, c[0x0][0x398] ;  /* 0x0000e600ff087b82 */ /* 0x002e700000000a00 */
[----:B------:R-:W2:Y:S01]  /*0460*/  LDC R2, c[0x0][0x3b8] ;  /* 0x0000ee00ff027b82 */ /* 0x000ea20000000800 */
[----:B-1----:R-:W-:-:S05]  /*0470*/  IMAD.WIDE R8, R0, 0x8, R8 ;  /* 0x0000000800087825 */ /* 0x002fca00078e0208 */
[----:B------:R1:W3:Y:S01]  /*0480*/  LDG.E.64 R36, desc[UR12][R8.64] ;  /* 0x0000000c08247981 */ /* 0x0002e2000c1e1b00 */
[----:B--2---:R-:W-:-:S05]  /*0490*/  IMAD.WIDE R12, R2, 0x8, R8 ;  /* 0x00000008020c7825 */ /* 0x004fca00078e0208 */
[----:B------:R2:W4:Y:S01]  /*04a0*/  LDG.E.64 R32, desc[UR12][R12.64] ;  /* 0x0000000c0c207981 */ /* 0x000522000c1e1b00 */
[----:B------:R-:W-:-:S03]  /*04b0*/  IMAD.WIDE R38, R2, 0x8, R12 ;  /* 0x0000000802267825 */ /* 0x000fc600078e020c */
[----:B-1----:R-:W3:Y:S04]  /*04c0*/  LDS.128 R8, [UR4+-0x40] ;  /* 0xffffc004ff087984 */ /* 0x002ee80008000c00 */
[----:B------:R-:W5:Y:S01]  /*04d0*/  LDG.E.64 R30, desc[UR12][R38.64] ;  /* 0x0000000c261e7981 */ /* 0x000f62000c1e1b00 */
[----:B------:R-:W-:-:S03]  /*04e0*/  IMAD.WIDE R40, R2, 0x8, R38 ;  /* 0x0000000802287825 */ /* 0x000fc600078e0226 */
[----:B--2---:R-:W5:Y:S04]  /*04f0*/  LDS.128 R12, [UR4+-0x30] ;  /* 0xffffd004ff0c7984 */ /* 0x004f680008000c00 */
[----:B------:R-:W2:Y:S01]  /*0500*/  LDG.E.64 R22, desc[UR12][R40.64] ;  /* 0x0000000c28167981 */ /* 0x000ea2000c1e1b00 */
[----:B------:R-:W-:-:S05]  /*0510*/  IMAD.WIDE R42, R2, 0x8, R40 ;  /* 0x00000008022a7825 */ /* 0x000fca00078e0228 */
[----:B------:R-:W2:Y:S01]  /*0520*/  LDG.E.64 R28, desc[UR12][R42.64] ;  /* 0x0000000c2a1c7981 */ /* 0x000ea2000c1e1b00 */
[----:B------:R-:W-:-:S05]  /*0530*/  IMAD.WIDE R44, R2, 0x8, R42 ;  /* 0x00000008022c7825 */ /* 0x000fca00078e022a */
[----:B------:R-:W2:Y:S01]  /*0540*/  LDG.E.64 R26, desc[UR12][R44.64] ;  /* 0x0000000c2c1a7981 */ /* 0x000ea2000c1e1b00 */
[----:B------:R-:W-:-:S05]  /*0550*/  IMAD.WIDE R34, R2, 0x8, R44 ;  /* 0x0000000802227825 */ /* 0x000fca00078e022c */
[----:B------:R-:W2:Y:S01]  /*0560*/  LDG.E.64 R24, desc[UR12][R34.64] ;  /* 0x0000000c22187981 */ /* 0x000ea2000c1e1b00 */
[----:B---3--:R-:W-:Y:S01]  /*0570*/  DFMA R8, R36, R8, R16 ;  /* 0x000000082408722b */ /* 0x008fe20000000010 */
[----:B------:R-:W-:-:S05]  /*0580*/  IMAD.WIDE R16, R2, 0x8, R34 ;  /* 0x0000000802107825 */ /* 0x000fca00078e0222 */
[----:B------:R1:W3:Y:S02]  /*0590*/  LDG.E.64 R40, desc[UR12][R16.64] ;  /* 0x0000000c10287981 */ /* 0x0002e4000c1e1b00 */
[----:B----4-:R-:W-:Y:S02]  /*05a0*/  DFMA R32, R32, R10, R8 ;  /* 0x0000000a2020722b */ /* 0x010fe40000000008 */
[----:B------:R-:W4:Y:S01]  /*05b0*/  LDS.128 R8, [UR4+-0x20] ;  /* 0xffffe004ff087984 */ /* 0x000f220008000c00 */
[----:B-1----:R-:W-:-:S05]  /*05c0*/  IMAD.WIDE R16, R2, 0x8, R16 ;  /* 0x0000000802107825 */ /* 0x002fca00078e0210 */
[----:B------:R-:W3:Y:S01]  /*05d0*/  LDG.E.64 R38, desc[UR12][R16.64] ;  /* 0x0000000c10267981 */ /* 0x000ee2000c1e1b00 */
[----:B------:R-:W-:Y:S01]  /*05e0*/  IMAD.WIDE R42, R2, 0x8, R16 ;  /* 0x00000008022a7825 */ /* 0x000fe200078e0210 */
[----:B-----5:R-:W-:-:S04]  /*05f0*/  DFMA R30, R30, R12, R32 ;  /* 0x0000000c1e1e722b */ /* 0x020fc80000000020 */
[----:B------:R-:W5:Y:S01]  /*0600*/  LDG.E.64 R36, desc[UR12][R42.64] ;  /* 0x0000000c2a247981 */ /* 0x000f62000c1e1b00 */
[----:B------:R-:W-:-:S03]  /*0610*/  IMAD.WIDE R12, R2, 0x8, R42 ;  /* 0x00000008020c7825 */ /* 0x000fc600078e022a */
[----:B--2---:R-:W-:Y:S02]  /*0620*/  DFMA R14, R22, R14, R30 ;  /* 0x0000000e160e722b */ /* 0x004fe4000000001e */
[----:B------:R1:W2:Y:S01]  /*0630*/  LDG.E.64 R22, desc[UR12][R12.64] ;  /* 0x0000000c0c167981 */ /* 0x0002a2000c1e1b00 */
[----:B------:R-:W-:-:S05]  /*0640*/  IMAD.WIDE R44, R2, 0x8, R12 ;  /* 0x00000008022c7825 */ /* 0x000fca00078e020c */
[----:B------:R-:W2:Y:S01]  /*0650*/  LDG.E.64 R16, desc[UR12][R44.64] ;  /* 0x0000000c2c107981 */ /* 0x000ea2000c1e1b00 */
[----:B-1----:R-:W-:-:S05]  /*0660*/  IMAD.WIDE R12, R2, 0x8, R44 ;  /* 0x00000008020c7825 */ /* 0x002fca00078e022c */
[----:B------:R-:W2:Y:S01]  /*0670*/  LDG.E.64 R34, desc[UR12][R12.64] ;  /* 0x0000000c0c227981 */ /* 0x000ea2000c1e1b00 */
[----:B----4-:R-:W-:Y:S01]  /*0680*/  DFMA R8, R28, R8, R14 ;  /* 0x000000081c08722b */ /* 0x010fe2000000000e */
[----:B------:R-:W-:-:S05]  /*0690*/  IMAD.WIDE R14, R2, 0x8, R12 ;  /* 0x00000008020e7825 */ /* 0x000fca00078e020c */
[----:B------:R1:W4:Y:S01]  /*06a0*/  LDG.E.64 R32, desc[UR12][R14.64] ;  /* 0x0000000c0e207981 */ /* 0x000322000c1e1b00 */
[----:B------:R-:W-:-:S05]  /*06b0*/  IMAD.WIDE R28, R2, 0x8, R14 ;  /* 0x00000008021c7825 */ /* 0x000fca00078e020e */
[----:B------:R0:W4:Y:S01]  /*06c0*/  LDG.E.64 R30, desc[UR12][R28.64] ;  /* 0x0000000c1c1e7981 */ /* 0x000122000c1e1b00 */
[----:B------:R-:W-:-:S03]  /*06d0*/  DFMA R26, R26, R10, R8 ;  /* 0x0000000a1a1a722b */ /* 0x000fc60000000008 */
[----:B------:R-:W0:Y:S04]  /*06e0*/  LDS.128 R8, [UR4+-0x10] ;  /* 0xfffff004ff087984 */ /* 0x000e280008000c00 */
[----:B-1----:R-:W-:Y:S01]  /*06f0*/  LDS.128 R12, [UR4+0x10] ;  /* 0x00001004ff0c7984 */ /* 0x002fe20008000c00 */
[----:B0-----:R-:W-:-:S06]  /*0700*/  IMAD.WIDE R28, R2, 0x8, R28 ;  /* 0x00000008021c7825 */ /* 0x001fcc00078e021c */
[----:B------:R-:W4:Y:S01]  /*0710*/  LDG.E.64 R28, desc[UR12][R28.64] ;  /* 0x0000000c1c1c7981 */ /* 0x000f22000c1e1b00 */
[----:B------:R-:W-:-:S03]  /*0720*/  DFMA R8, R24, R8, R26 ;  /* 0x000000081808722b */ /* 0x000fc6000000001a */
[----:B------:R-:W0:Y:S01]  /*0730*/  LDS.128 R24, [UR4] ;  /* 0x00000004ff187984 */ /* 0x000e220008000c00 */
[----:B------:R-:W-:-:S04]  /*0740*/  UIADD3 UR8, UPT, UPT, UR8, 0x10, URZ ;  /* 0x0000001008087890 */ /* 0x000fc8000fffe0ff */
[----:B------:R-:W-:Y:S01]  /*0750*/  UISETP.NE.AND UP1, UPT, UR8, URZ, UPT ;  /* 0x000000ff0800728c */ /* 0x000fe2000bf25270 */
[----:B------:R-:W-:Y:S01]  /*0760*/  LEA R0, R2, R0, 0x4 ;  /* 0x0000000002007211 */ /* 0x000fe200078e20ff */
[----:B---3--:R-:W-:-:S08]  /*0770*/  DFMA R10, R40, R10, R8 ;  /* 0x0000000a280a722b */ /* 0x008fd00000000008 */
[----:B0-----:R-:W-:Y:S02]  /*0780*/  DFMA R24, R38, R24, R10 ;  /* 0x000000182618722b */ /* 0x001fe4000000000a */
[----:B------:R-:W0:Y:S06]  /*0790*/  LDS.128 R8, [UR4+0x20] ;  /* 0x00002004ff087984 */ /* 0x000e2c0008000c00 */
[----:B-----5:R-:W-:Y:S02]  /*07a0*/  DFMA R36, R36, R26, R24 ;  /* 0x0000001a2424722b */ /* 0x020fe40000000018 */
[----:B------:R-:W1:Y:S06]  /*07b0*/  LDS.128 R24, [UR4+0x30] ;  /* 0x00003004ff187984 */ /* 0x000e6c0008000c00 */
[----:B--2---:R-:W-:-:S08]  /*07c0*/  DFMA R12, R22, R12, R36 ;  /* 0x0000000c160c722b */ /* 0x004fd00000000024 */
[----:B------:R-:W-:-:S08]  /*07d0*/  DFMA R12, R16, R14, R12 ;  /* 0x0000000e100c722b */ /* 0x000fd0000000000c */
[----:B0-----:R-:W-:-:S08]  /*07e0*/  DFMA R8, R34, R8, R12 ;  /* 0x000000082208722b */ /* 0x001fd0000000000c */
[----:B----4-:R-:W-:-:S08]  /*07f0*/  DFMA R8, R32, R10, R8 ;  /* 0x0000000a2008722b */ /* 0x010fd00000000008 */
[----:B-1----:R-:W-:Y:S01]  /*0800*/  DFMA R8, R30, R24, R8 ;  /* 0x000000181e08722b */ /* 0x002fe20000000008 */
[----:B------:R-:W-:-:S07]  /*0810*/  UIADD3 UR4, UPT, UPT, UR4, 0x80, URZ ;  /* 0x0000008004047890 */ /* 0x000fce000fffe0ff */
[----:B------:R-:W-:Y:S01]  /*0820*/  DFMA R16, R28, R26, R8 ;  /* 0x0000001a1c10722b */ /* 0x000fe20000000008 */
[----:B------:R-:W-:Y:S10]  /*0830*/  BRA.U UP1, `(.L_x_86) ;  /* 0xfffffffd01047547 */ /* 0x000ff4000b83ffff */
[----:B------:R-:W-:-:S05]  /*0840*/  UMOV UR4, UR5 ;  /* 0x0000000500047c82 */ /* 0x000fca0008000000 */
.L_x_85:
[----:B------:R-:W-:-:S09]  /*0850*/  UISETP.NE.AND UP1, UPT, UR15, URZ, UPT ;  /* 0x000000ff0f00728c */ /* 0x000fd2000bf25270 */
[----:B------:R-:W-:Y:S05]  /*0860*/  BRA.U !UP1, `(.L_x_84) ;  /* 0x0000000509747547 */ /* 0x000fea000b800000 */
[----:B------:R-:W-:Y:S02]  /*0870*/  UIADD3 UR8, UPT, UPT, UR15, -0x1, URZ ;  /* 0xffffffff0f087890 */ /* 0x000fe4000fffe0ff */
[----:B------:R-:W-:Y:S02]  /*0880*/  UISETP.NE.AND UP2, UPT, UR14, URZ, UPT ;  /* 0x000000ff0e00728c */ /* 0x000fe4000bf45270 */
[----:B------:R-:W-:-:S09]  /*0890*/  UISETP.GE.U32.AND UP1, UPT, UR8, 0x7, UPT ;  /* 0x000000070800788c */ /* 0x000fd2000bf26070 */
[----:B------:R-:W-:Y:S05]  /*08a0*/  BRA.U !UP1, `(.L_x_87) ;  /* 0x0000000109947547 */ /* 0x000fea000b800000 */
[----:B------:R-:W2:Y:S01]  /*08b0*/  LDC R0, c[0x0][0x3b8] ;  /* 0x0000ee00ff007b82 */ /* 0x000ea20000000800 */
[----:B------:R-:W-:-:S07]  /*08c0*/  UIMAD UR8, UR9, UR18, UR4 ;  /* 0x00000012090872a4 */ /* 0x000fce000f8e0204 */
[----:B-1----:R-:W1:Y:S01]  /*08d0*/  LDC.64 R8, c[0x0][0x398] ;  /* 0x0000e600ff087b82 */ /* 0x002e620000000a00 */
[----:B--2---:R-:W-:-:S04]  /*08e0*/  IMAD R3, R0, UR8, R5 ;  /* 0x0000000800037c24 */ /* 0x004fc8000f8e0205 */
[----:B-1----:R-:W-:-:S05]  /*08f0*/  IMAD.WIDE R8, R3, 0x8, R8 ;  /* 0x0000000803087825 */ /* 0x002fca00078e0208 */
[----:B------:R-:W2:Y:S01]  /*0900*/  LDG.E.64 R24, desc[UR12][R8.64] ;  /* 0x0000000c08187981 */ /* 0x000ea2000c1e1b00 */
[----:B------:R-:W-:-:S05]  /*0910*/  IMAD.WIDE R10, R0, 0x8, R8 ;  /* 0x00000008000a7825 */ /* 0x000fca00078e0208 */
[----:B------:R1:W3:Y:S01]  /*0920*/  LDG.E.64 R36, desc[UR12][R10.64] ;  /* 0x0000000c0a247981 */ /* 0x0002e2000c1e1b00 */
[----:B------:R-:W-:-:S05]  /*0930*/  IMAD.WIDE R12, R0, 0x8, R10 ;  /* 0x00000008000c7825 */ /* 0x000fca00078e020a */
[----:B------:R-:W4:Y:S01]  /*0940*/  LDG.E.64 R34, desc[UR12][R12.64] ;  /* 0x0000000c0c227981 */ /* 0x000f22000c1e1b00 */
[----:B------:R-:W-:-:S05]  /*0950*/  IMAD.WIDE R14, R0, 0x8, R12 ;  /* 0x00000008000e7825 */ /* 0x000fca00078e020c */
[----:B------:R5:W4:Y:S01]  /*0960*/  LDG.E.64 R2, desc[UR12][R14.64] ;  /* 0x0000000c0e027981 */ /* 0x000b22000c1e1b00 */
[----:B------:R-:W-:-:S05]  /*0970*/  IMAD.WIDE R26, R0, 0x8, R14 ;  /* 0x00000008001a7825 */ /* 0x000fca00078e020e */
[----:B------:R0:W4:Y:S01]  /*0980*/  LDG.E.64 R22, desc[UR12][R26.64] ;  /* 0x0000000c1a167981 */ /* 0x000122000c1e1b00 */
[----:B------:R-:W-:-:S05]  /*0990*/  IMAD.WIDE R38, R0, 0x8, R26 ;  /* 0x0000000800267825 */ /* 0x000fca00078e021a */
[----:B------:R-:W4:Y:S01]  /*09a0*/  LDG.E.64 R28, desc[UR12][R38.64] ;  /* 0x0000000c261c7981 */ /* 0x000f22000c1e1b00 */
[----:B------:R-:W-:-:S05]  /*09b0*/  IMAD.WIDE R40, R0, 0x8, R38 ;  /* 0x0000000800287825 */ /* 0x000fca00078e0226 */
[----:B------:R-:W4:Y:S01]  /*09c0*/  LDG.E.64 R30, desc[UR12][R40.64] ;  /* 0x0000000c281e7981 */ /* 0x000f22000c1e1b00 */
[----:B------:R-:W-:-:S06]  /*09d0*/  IMAD.WIDE R32, R0, 0x8, R40 ;  /* 0x0000000800207825 */ /* 0x000fcc00078e0228 */
[----:B------:R-:W4:Y:S01]  /*09e0*/  LDG.E.64 R32, desc[UR12][R32.64] ;  /* 0x0000000c20207981 */ /* 0x000f22000c1e1b00 */
[----:B------:R-:W1:Y:S01]  /*09f0*/  S2UR UR10, SR_CgaCtaId ;  /* 0x00000000000a79c3 */ /* 0x000e620000008800 */
[----:B------:R-:W-:Y:S02]  /*0a00*/  UMOV UR8, 0x400 ;  /* 0x0000040000087882 */ /* 0x000fe40000000000 */
[----:B-1----:R-:W-:-:S04]  /*0a10*/  ULEA UR8, UR10, UR8, 0x18 ;  /* 0x000000080a087291 */ /* 0x002fc8000f8ec0ff */
[----:B------:R-:W-:Y:S02]  /*0a20*/  ULEA UR8, UR4, UR8, 0x3 ;  /* 0x0000000804087291 */ /* 0x000fe4000f8e18ff */
[----:B------:R-:W-:-:S07]  /*0a30*/  UIADD3 UR4, UPT, UPT, UR4, 0x8, URZ ;  /* 0x0000000804047890 */ /* 0x000fce000fffe0ff */
[----:B------:R-:W2:Y:S04]  /*0a40*/  LDS.128 R8, [UR8] ;  /* 0x00000008ff087984 */ /* 0x000ea80008000c00 */
[----:B-----5:R-:W4:Y:S01]  /*0a50*/  LDS.128 R12, [UR8+0x10] ;  /* 0x00001008ff0c7984 */ /* 0x020f220008000c00 */
[----:B--2---:R-:W-:-:S03]  /*0a60*/  DFMA R8, R24, R8, R16 ;  /* 0x000000081808722b */ /* 0x004fc60000000010 */
[----:B0-----:R-:W0:Y:S05]  /*0a70*/  LDS.128 R24, [UR8+0x20] ;  /* 0x00002008ff187984 */ /* 0x001e2a0008000c00 */
[----:B---3--:R-:W-:Y:S02]  /*0a80*/  DFMA R36, R36, R10, R8 ;  /* 0x0000000a2424722b */ /* 0x008fe40000000008 */
[----:B------:R-:W1:Y:S06]  /*0a90*/  LDS.128 R8, [UR8+0x30] ;  /* 0x00003008ff087984 */ /* 0x000e6c0008000c00 */
[----:B----4-:R-:W-:-:S08]  /*0aa0*/  DFMA R12, R34, R12, R36 ;  /* 0x0000000c220c722b */ /* 0x010fd00000000024 */
[----:B------:R-:W-:-:S08]  /*0ab0*/  DFMA R2, R2, R14, R12 ;  /* 0x0000000e0202722b */ /* 0x000fd0000000000c */
[----:B0-----:R-:W-:-:S08]  /*0ac0*/  DFMA R2, R22, R24, R2 ;  /* 0x000000181602722b */ /* 0x001fd00000000002 */
[----:B------:R-:W-:-:S08]  /*0ad0*/  DFMA R2, R28, R26, R2 ;  /* 0x0000001a1c02722b */ /* 0x000fd00000000002 */
[----:B-1----:R-:W-:-:S08]  /*0ae0*/  DFMA R2, R30, R8, R2 ;  /* 0x000000081e02722b */ /* 0x002fd00000000002 */
[----:B------:R-:W-:-:S11]  /*0af0*/  DFMA R16, R32, R10, R2 ;  /* 0x0000000a2010722b */ /* 0x000fd60000000002 */
.L_x_87:
        /* <DEDUP_REMOVED lines=12> */
[----:B------:R-:W3:Y:S01]  /*0bc0*/  LDG.E.64 R26, desc[UR12][R24.64] ;  /* 0x0000000c181a7981 */ /* 0x000ee2000c1e1b00 */
[----:B------:R-:W-:-:S05]  /*0bd0*/  IMAD.WIDE R28, R33, 0x8, R24 ;  /* 0x00000008211c7825 */ /* 0x000fca00078e0218 */
[----:B------:R-:W4:Y:S01]  /*0be0*/  LDG.E.64 R30, desc[UR12][R28.64] ;  /* 0x0000000c1c1e7981 */ /* 0x000f22000c1e1b00 */
[----:B------:R-:W-:-:S06]  /*0bf0*/  IMAD.WIDE R32, R33, 0x8, R28 ;  /* 0x0000000821207825 */ /* 0x000fcc00078e021c */
[----:B------:R-:W5:Y:S01]  /*0c00*/  LDG.E.64 R32, desc[UR12][R32.64] ;  /* 0x0000000c20207981 */ /* 0x000f62000c1e1b00 */
[----:B------:R-:W1:Y:S01]  /*0c10*/  S2UR UR10, SR_CgaCtaId ;  /* 0x00000000000a79c3 */ /* 0x000e620000008800 */
[----:B------:R-:W-:Y:S02]  /*0c20*/  UMOV UR8, 0x400 ;  /* 0x0000040000087882 */ /* 0x000fe40000000000 */
[----:B-1----:R-:W-:-:S04]  /*0c30*/  ULEA UR8, UR10, UR8, 0x18 ;  /* 0x000000080a087291 */ /* 0x002fc8000f8ec0ff */
[----:B------:R-:W-:Y:S02]  /*0c40*/  ULEA UR8, UR4, UR8, 0x3 ;  /* 0x0000000804087291 */ /* 0x000fe4000f8e18ff */
[----:B------:R-:W-:-:S07]  /*0c50*/  UIADD3 UR4, UPT, UPT, UR4, 0x4, URZ ;  /* 0x0000000404047890 */ /* 0x000fce000fffe0ff */
[----:B------:R-:W2:Y:S04]  /*0c60*/  LDS.128 R12, [UR8] ;  /* 0x00000008ff0c7984 */ /* 0x000ea80008000c00 */
[----:B------:R-:W4:Y:S01]  /*0c70*/  LDS.128 R8, [UR8+0x10] ;  /* 0x00001008ff087984 */ /* 0x000f220008000c00 */
[----:B--2---:R-:W-:-:S08]  /*0c80*/  DFMA R12, R22, R12, R16 ;  /* 0x0000000c160c722b */ /* 0x004fd00000000010 */
[----:B---3--:R-:W-:-:S08]  /*0c90*/  DFMA R12, R26, R14, R12 ;  /* 0x0000000e1a0c722b */ /* 0x008fd0000000000c */
[----:B----4-:R-:W-:-:S08]  /*0ca0*/  DFMA R8, R30, R8, R12 ;  /* 0x000000081e08722b */ /* 0x010fd0000000000c */
[----:B-----5:R-:W-:-:S11]  /*0cb0*/  DFMA R16, R32, R10, R8 ;  /* 0x0000000a2010722b */ /* 0x020fd60000000008 */
.L_x_88:
[----:B------:R-:W-:Y:S05]  /*0cc0*/  BRA.U !UP2, `(.L_x_84) ;  /* 0x000000010a5c7547 */ /* 0x000fea000b800000 */
[----:B-1----:R-:W1:Y:S01]  /*0cd0*/  LDC R7, c[0x0][0x3b8] ;  /* 0x0000ee00ff077b82 */ /* 0x002e620000000800 */
[----:B------:R-:W-:-:S07]  /*0ce0*/  UIMAD UR8, UR9, UR18, UR4 ;  /* 0x00000012090872a4 */ /* 0x000fce000f8e0204 */
[----:B------:R-:W2:Y:S01]  /*0cf0*/  LDC.64 R12, c[0x0][0x398] ;  /* 0x0000e600ff0c7b82 */ /* 0x000ea20000000a00 */
[----:B-1----:R-:W-:-:S04]  /*0d00*/  IMAD R3, R7, UR8, R5 ;  /* 0x0000000807037c24 */ /* 0x002fc8000f8e0205 */
[----:B--2---:R-:W-:-:S05]  /*0d10*/  IMAD.WIDE R12, R3, 0x8, R12 ;  /* 0x00000008030c7825 */ /* 0x004fca00078e020c */
[----:B------:R-:W2:Y:S01]  /*0d20*/  LDG.E.64 R2, desc[UR12][R12.64] ;  /* 0x0000000c0c027981 */ /* 0x000ea2000c1e1b00 */
[----:B------:R-:W1:Y:S01]  /*0d30*/  S2UR UR9, SR_CgaCtaId ;  /* 0x00000000000979c3 */ /* 0x000e620000008800 */
[----:B------:R-:W-:Y:S01]  /*0d40*/  UMOV UR8, 0x400 ;  /* 0x0000040000087882 */ /* 0x000fe20000000000 */
[----:B------:R-:W-:Y:S02]  /*0d50*/  UISETP.NE.AND UP1, UPT, UR11, 0x1, UPT ;  /* 0x000000010b00788c */ /* 0x000fe4000bf25270 */
[----:B-1----:R-:W-:-:S04]  /*0d60*/  ULEA UR8, UR9, UR8, 0x18 ;  /* 0x0000000809087291 */ /* 0x002fc8000f8ec0ff */
[----:B------:R-:W-:-:S09]  /*0d70*/  ULEA UR4, UR4, UR8, 0x3 ;  /* 0x0000000804047291 */ /* 0x000fd2000f8e18ff */
[----:B------:R-:W2:Y:S02]  /*0d80*/  LDS.128 R8, [UR4] ;  /* 0x00000004ff087984 */ /* 0x000ea40008000c00 */
[----:B--2---:R-:W-:Y:S01]  /*0d90*/  DFMA R16, R2, R8, R16 ;  /* 0x000000080210722b */ /* 0x004fe20000000010 */
[----:B------:R-:W-:Y:S10]  /*0da0*/  BRA.U !UP1, `(.L_x_84) ;  /* 0x0000000109247547 */ /* 0x000ff4000b800000 */
[----:B------:R-:W-:Y:S01]  /*0db0*/  UISETP.NE.AND UP1, UPT, UR11, 0x2, UPT ;  /* 0x000000020b00788c */ /* 0x000fe2000bf25270 */
[----:B------:R-:W-:-:S05]  /*0dc0*/  IMAD.WIDE R14, R7, 0x8, R12 ;  /* 0x00000008070e7825 */ /* 0x000fca00078e020c */
[----:B------:R-:W-:Y:S01]  /*0dd0*/  PLOP3.LUT P0, PT, PT, PT, UP1, 0x80, 0x8 ;  /* 0x000000000008781c */ /* 0x000fe20003f0f018 */
[----:B------:R-:W2:-:S12]  /*0de0*/  LDG.E.64 R2, desc[UR12][R14.64] ;  /* 0x0000000c0e027981 */ /* 0x000e98000c1e1b00 */
[----:B------:R-:W-:Y:S01]  /*0df0*/  @P0 IMAD.WIDE R8, R7, 0x8, R14 ;  /* 0x0000000807080825 */ /* 0x000fe200078e020e */
[----:B------:R-:W1:Y:S05]  /*0e00*/  @P0 LDS.64 R12, [UR4+0x10] ;  /* 0x00001004ff0c0984 */ /* 0x000e6a0008000a00 */
[----:B------:R-:W1:Y:S01]  /*0e10*/  @P0 LDG.E.64 R8, desc[UR12][R8.64] ;  /* 0x0000000c08080981 */ /* 0x000e62000c1e1b00 */
[----:B--2---:R-:W-:-:S08]  /*0e20*/  DFMA R16, R2, R10, R16 ;  /* 0x0000000a0210722b */ /* 0x004fd00000000010 */
[----:B-1----:R-:W-:-:S11]  /*0e30*/  @P0 DFMA R16, R8, R12, R16 ;  /* 0x0000000c0810022b */ /* 0x002fd60000000010 */
.L_x_84:
[----:B------:R-:W-:Y:S05]  /*0e40*/  BRA.U !UP0, `(.L_x_89) ;  /* 0x0000001508787547 */ /* 0x000fea000b800000 */
[----:B------:R-:W-:Y:S02]  /*0e50*/  UISETP.GE.U32.AND UP0, UPT, UR18, 0x4, UPT ;  /* 0x000000041200788c */ /* 0x000fe4000bf06070 */
[----:B------:R-:W-:-:S06]  /*0e60*/  UIADD3 UR4, UPT, UPT, UR17, -0x1, URZ ;  /* 0xffffffff11047890 */ /* 0x000fcc000fffe0ff */
[----:B------:R-:W-:Y:S01]  /*0e70*/  IMAD.U32 R4, RZ, RZ, UR4 ;  /* 0x00000004ff047e24 */ /* 0x000fe2000f8e00ff */
[----:B------:R-:W-:-:S03]  /*0e80*/  UMOV UR4, URZ ;  /* 0x000000ff00047c82 */ /* 0x000fc60008000000 */
[----:B------:R-:W-:Y:S01]  /*0e90*/  IMAD R4, R4, UR16, R5 ;  /* 0x0000001004047c24 */ /* 0x000fe2000f8e0205 */
[----:B------:R-:W-:Y:S06]  /*0ea0*/  BRA.U !UP0, `(.L_x_90) ;  /* 0x0000000908ec7547 */ /* 0x000fec000b800000 */
[----:B-1----:R-:W1:Y:S01]  /*0eb0*/  LDC R3, c[0x0][0x3b8] ;  /* 0x0000ee00ff037b82 */ /* 0x002e620000000800 */
[----:B------:R-:W-:-:S07]  /*0ec0*/  UMOV UR4, URZ ;  /* 0x000000ff00047c82 */ /* 0x000fce0008000000 */
[----:B------:R-:W2:Y:S02]  /*0ed0*/  LDC.64 R14, c[0x0][0x398] ;  /* 0x0000e600ff0e7b82 */ /* 0x000ea40000000a00 */
.L_x_99:
[----:B-1----:R-:W-:-:S04]  /*0ee0*/  IMAD R27, R3, UR4, R4 ;  /* 0x00000004031b7c24 */ /* 0x002fc8000f8e0204 */
[----:B--2---:R-:W-:-:S05]  /*0ef0*/  IMAD.WIDE R26, R27, 0x8, R14 ;  /* 0x000000081b1a7825 */ /* 0x004fca00078e020e */
[----:B------:R1:W5:Y:S01]  /*0f00*/  LDG.E.64 R10, desc[UR12][R26.64] ;  /* 0x0000000c1a0a7981 */ /* 0x000362000c1e1b00 */
[----:B------:R-:W2:Y:S01]  /*0f10*/  S2UR UR10, SR_CgaCtaId ;  /* 0x00000000000a79c3 */ /* 0x000ea20000008800 */
[----:B------:R-:W-:Y:S01]  /*0f20*/  UMOV UR8, 0x400 ;  /* 0x0000040000087882 */ /* 0x000fe20000000000 */
[----:B------:R-:W-:Y:S01]  /*0f30*/  HFMA2 R12, -RZ, RZ, 0, 5.9604644775390625e-08 ;  /* 0x00000001ff0c7431 */ /* 0x000fe200000001ff */
[----:B------:R-:W-:Y:S01]  /*0f40*/  BSSY.RECONVERGENT B0, `(.L_x_91) ;  /* 0x0000020000007945 */ /* 0x000fe20003800200 */
[----:B--2---:R-:W-:Y:S02]  /*0f50*/  ULEA UR9, UR10, UR8, 0x18 ;  /* 0x000000080a097291 */ /* 0x004fe4000f8ec0ff */
[----:B------:R-:W-:Y:S02]  /*0f60*/  UIADD3 UR8, UPT, UPT, UR8, 0x1f40, URZ ;  /* 0x00001f4008087890 */ /* 0x000fe4000fffe0ff */
[----:B------:R-:W-:Y:S02]  /*0f70*/  ULEA UR9, UR4, UR9, 0x3 ;  /* 0x0000000904097291 */ /* 0x000fe4000f8e18ff */
[----:B------:R-:W-:-:S04]  /*0f80*/  ULEA UR8, UR10, UR8, 0x18 ;  /* 0x000000080a087291 */ /* 0x000fc8000f8ec0ff */
[----:B------:R-:W-:Y:S02]  /*0f90*/  ULEA UR8, UR4, UR8, 0x3 ;  /* 0x0000000804087291 */ /* 0x000fe4000f8e18ff */
[----:B------:R-:W-:Y:S01]  /*0fa0*/  UIADD3 UR4, UPT, UPT, UR4, 0x4, URZ ;  /* 0x0000000404047890 */ /* 0x000fe2000fffe0ff */
[----:B------:R-:W2:Y:S03]  /*0fb0*/  LDS.64 R24, [UR9] ;  /* 0x00000009ff187984 */ /* 0x000ea60008000a00 */
[----:B------:R-:W-:-:S03]  /*0fc0*/  UISETP.NE.AND UP0, UPT, UR4, UR6, UPT ;  /* 0x000000060400728c */ /* 0x000fc6000bf05270 */
[----:B------:R-:W3:Y:S01]  /*0fd0*/  LDS.64 R8, [UR8] ;  /* 0x00000008ff087984 */ /* 0x000ee20008000a00 */
[----:B--2---:R-:W2:Y:S01]  /*0fe0*/  MUFU.RCP64H R13, R25 ;  /* 0x00000019000d7308 */ /* 0x004ea20000001800 */
[----:B---3--:R-:W-:-:S10]  /*0ff0*/  DMUL R8, R8, R16 ;  /* 0x0000001008087228 */ /* 0x008fd40000000000 */
[----:B------:R-:W-:Y:S01]  /*1000*/  FSETP.GEU.AND P1, PT, |R9|, 6.5827683646048100446e-37, PT ;  /* 0x036000000900780b */ /* 0x000fe20003f2e200 */
[----:B--2---:R-:W-:-:S08]  /*1010*/  DFMA R22, -R24, R12, 1 ;  /* 0x3ff000001816742b */ /* 0x004fd0000000010c */
        /* <DEDUP_REMOVED lines=9> */
[----:B-1----:R-:W-:Y:S05]  /*10b0*/  @P0 BRA P1, `(.L_x_92) ;  /* 0x0000000000200947 */ /* 0x002fea0000800000 */
[----:B------:R-:W-:Y:S01]  /*10c0*/  IMAD.MOV.U32 R0, RZ, RZ, R8 ;  /* 0x000000ffff007224 */ /* 0x000fe200078e0008 */
[----:B------:R-:W-:Y:S01]  /*10d0*/  MOV R2, R9 ;  /* 0x0000000900027202 */ /* 0x000fe20000000f00 */
[----:B------:R-:W-:Y:S01]  /*10e0*/  IMAD.MOV.U32 R8, RZ, RZ, R25 ;  /* 0x000000ffff087224 */ /* 0x000fe200078e0019 */
[----:B------:R-:W-:Y:S02]  /*10f0*/  MOV R9, R24 ;  /* 0x0000001800097202 */ /* 0x000fe40000000f00 */
[----:B------:R-:W-:-:S07]  /*1100*/  MOV R7, 0x1120 ;  /* 0x0000112000077802 */ /* 0x000fce0000000f00 */
[----:B0----5:R-:W-:Y:S05]  /*1110*/  CALL.REL.NOINC `($__internal_4_$__cuda_sm20_div_rn_f64_full) ;  /* 0x0000001c00a87944 */ /* 0x021fea0003c00000 */
[----:B------:R-:W-:Y:S02]  /*1120*/  MOV R12, R2 ;  /* 0x00000002000c7202 */ /* 0x000fe40000000f00 */
[----:B------:R-:W-:-:S07]  /*1130*/  MOV R13, R0 ;  /* 0x00000000000d7202 */ /* 0x000fce0000000f00 */
.L_x_92:
[----:B------:R-:W-:Y:S05]  /*1140*/  BSYNC.RECONVERGENT B0 ;  /* 0x0000000000007941 */ /* 0x000fea0003800200 */
.L_x_91:
[----:B-----5:R-:W-:Y:S01]  /*1150*/  DADD R8, -R10, R12 ;  /* 0x000000000a087229 */ /* 0x020fe2000000010c */
[----:B------:R-:W-:Y:S01]  /*1160*/  UMOV UR18, 0xe2308c3a ;  /* 0xe2308c3a00127882 */ /* 0x000fe20000000000 */
[----:B------:R-:W-:Y:S01]  /*1170*/  UMOV UR19, 0x3e45798e ;  /* 0x3e45798e00137882 */ /* 0x000fe20000000000 */
[----:B------:R-:W-:Y:S01]  /*1180*/  IMAD.U32 R29, RZ, RZ, UR16 ;  /* 0x00000010ff1d7e24 */ /* 0x000fe2000f8e00ff */
[----:B------:R-:W1:Y:S03]  /*1190*/  LDS.64 R22, [UR8+0x8] ;  /* 0x00000808ff167984 */ /* 0x000e660008000a00 */
[----:B------:R-:W-:Y:S01]  /*11a0*/  IMAD.WIDE R28, R29, 0x8, R26 ;  /* 0x000000081d1c7825 */ /* 0x000fe200078e021a */
[----:B------:R-:W-:-:S03]  /*11b0*/  DSETP.GT.AND P0, PT, |R8|, UR18, PT ;  /* 0x0000001208007e2a */ /* 0x000fc6000bf04200 */
[----:B------:R-:W-:-:S11]  /*11c0*/  IMAD.WIDE R26, R3, 0x8, R26 ;  /* 0x00000008031a7825 */ /* 0x000fd600078e021a */
[----:B------:R-:W-:Y:S02]  /*11d0*/  @P0 MOV R10, R12 ;  /* 0x0000000c000a0202 */ /* 0x000fe40000000f00 */
[----:B------:R-:W-:-:S05]  /*11e0*/  @P0 MOV R11, R13 ;  /* 0x0000000d000b0202 */ /* 0x000fca0000000f00 */
[----:B------:R2:W-:Y:S04]  /*11f0*/  STG.E.64 desc[UR12][R28.64], R10 ;  /* 0x0000000a1c007986 */ /* 0x0005e8000c101b0c */
[----:B------:R3:W5:Y:S01]  /*1200*/  LDG.E.64 R12, desc[UR12][R26.64] ;  /* 0x0000000c1a0c7981 */ /* 0x000762000c1e1b00 */
[----:B------:R-:W-:Y:S01]  /*1210*/  IMAD.MOV.U32 R30, RZ, RZ, 0x1 ;  /* 0x00000001ff1e7424 */ /* 0x000fe200078e00ff */
[----:B------:R-:W-:Y:S01]  /*1220*/  @P0 DMUL R36, R24, |R8| ;  /* 0x4000000818240228 */ /* 0x000fe20000000000 */
[----:B------:R-:W-:Y:S01]  /*1230*/  BSSY.RECONVERGENT B0, `(.L_x_93) ;  /* 0x000001c000007945 */ /* 0x000fe20003800200 */
[----:B------:R-:W4:Y:S01]  /*1240*/  LDS.64 R10, [UR9+0x8] ;  /* 0x00000809ff0a7984 */ /* 0x000f220008000a00 */
[----:B--2---:R-:W2:Y:S01]  /*1250*/  @P0 LDC.64 R28, c[0x0][0x3a8] ;  /* 0x0000ea00ff1c0b82 */ /* 0x004ea20000000a00 */
[----:B-1----:R-:W-:-:S10]  /*1260*/  DMUL R22, R22, R16 ;  /* 0x0000001016167228 */ /* 0x002fd40000000000 */
[----:B------:R-:W-:Y:S01]  /*1270*/  FSETP.GEU.AND P2, PT, |R23|, 6.5827683646048100446e-37, PT ;  /* 0x036000001700780b */ /* 0x000fe20003f4e200 */
[----:B--2---:R-:W-:-:S08]  /*1280*/  @P0 DMUL R28, R36, R28 ;  /* 0x0000001c241c0228 */ /* 0x004fd00000000000 */
[----:B------:R-:W-:Y:S01]  /*1290*/  @P0 DFMA R28, R24, R8, R28 ;  /* 0x00000008181c022b */ /* 0x000fe2000000001c */
[----:B----4-:R-:W1:Y:S07]  /*12a0*/  MUFU.RCP64H R31, R11 ;  /* 0x0000000b001f7308 */ /* 0x010e6e0000001800 */
[----:B0-----:R-:W-:Y:S02]  /*12b0*/  @P0 DADD R18, R18, -R28 ;  /* 0x0000000012120229 */ /* 0x001fe4000000081c */
[----:B-1----:R-:W-:-:S08]  /*12c0*/  DFMA R32, -R10, R30, 1 ;  /* 0x3ff000000a20742b */ /* 0x002fd0000000011e */
        /* <DEDUP_REMOVED lines=9> */
[----:B---3--:R-:W-:Y:S05]  /*1360*/  @P1 BRA P2, `(.L_x_94) ;  /* 0x0000000000201947 */ /* 0x008fea0001000000 */
[----:B------:R-:W-:Y:S01]  /*1370*/  MOV R0, R22 ;  /* 0x0000001600007202 */ /* 0x000fe20000000f00 */
[----:B------:R-:W-:Y:S01]  /*1380*/  IMAD.MOV.U32 R9, RZ, RZ, R10 ;  /* 0x000000ffff097224 */ /* 0x000fe200078e000a */
[----:B------:R-:W-:Y:S02]  /*1390*/  MOV R2, R23 ;  /* 0x0000001700027202 */ /* 0x000fe40000000f00 */
[----:B------:R-:W-:Y:S02]  /*13a0*/  MOV R8, R11 ;  /* 0x0000000b00087202 */ /* 0x000fe40000000f00 */
[----:B------:R-:W-:-:S07]  /*13b0*/  MOV R7, 0x13d0 ;  /* 0x000013d000077802 */ /* 0x000fce0000000f00 */
[----:B-----5:R-:W-:Y:S05]  /*13c0*/  CALL.REL.NOINC `($__internal_4_$__cuda_sm20_div_rn_f64_full) ;  /* 0x0000001800fc7944 */ /* 0x020fea0003c00000 */
[----:B------:R-:W-:Y:S01]  /*13d0*/  MOV R30, R2 ;  /* 0x00000002001e7202 */ /* 0x000fe20000000f00 */
[----:B------:R-:W-:-:S07]  /*13e0*/  IMAD.MOV.U32 R31, RZ, RZ, R0 ;  /* 0x000000ffff1f7224 */ /* 0x000fce00078e0000 */
.L_x_94:
[----:B------:R-:W-:Y:S05]  /*13f0*/  BSYNC.RECONVERGENT B0 ;  /* 0x0000000000007941 */ /* 0x000fea0003800200 */
.L_x_93:
[----:B-----5:R-:W-:Y:S01]  /*1400*/  DADD R8, -R12, R30 ;  /* 0x000000000c087229 */ /* 0x020fe2000000011e */
[----:B------:R-:W-:Y:S01]  /*1410*/  UMOV UR18, 0xe2308c3a ;  /* 0xe2308c3a00127882 */ /* 0x000fe20000000000 */
[----:B------:R-:W-:Y:S01]  /*1420*/  UMOV UR19, 0x3e45798e ;  /* 0x3e45798e00137882 */ /* 0x000fe20000000000 */
[----:B------:R-:W-:Y:S01]  /*1430*/  MOV R29, UR16 ;  /* 0x00000010001d7c02 */ /* 0x000fe20008000f00 */
[----:B------:R-:W0:Y:S04]  /*1440*/  LDS.64 R24, [UR9+0x10] ;  /* 0x00001009ff187984 */ /* 0x000e280008000a00 */
[----:B------:R-:W-:Y:S01]  /*1450*/  DSETP.GT.AND P0, PT, |R8|, UR18, PT ;  /* 0x0000001208007e2a */ /* 0x000fe2000bf04200 */
[--C-:B------:R-:W-:Y:S01]  /*1460*/  IMAD.WIDE R28, R29, 0x8, R26.reuse ;  /* 0x000000081d1c7825 */ /* 0x100fe200078e021a */
[----:B------:R-:W1:Y:S03]  /*1470*/  LDS.64 R22, [UR8+0x10] ;  /* 0x00001008ff167984 */ /* 0x000e660008000a00 */
[----:B------:R-:W-:-:S09]  /*1480*/  IMAD.WIDE R26, R3, 0x8, R26 ;  /* 0x00000008031a7825 */ /* 0x000fd200078e021a */
[----:B------:R-:W-:Y:S01]  /*1490*/  @P0 MOV R12, R30 ;  /* 0x0000001e000c0202 */ /* 0x000fe20000000f00 */
[----:B------:R-:W-:-:S05]  /*14a0*/  @P0 IMAD.MOV.U32 R13, RZ, RZ, R31 ;  /* 0x000000ffff0d0224 */ /* 0x000fca00078e001f */
[----:B------:R2:W-:Y:S04]  /*14b0*/  STG.E.64 desc[UR12][R28.64], R12 ;  /* 0x0000000c1c007986 */ /* 0x0005e8000c101b0c */
[----:B--2---:R2:W5:Y:S01]  /*14c0*/  LDG.E.64 R12, desc[UR12][R26.64] ;  /* 0x0000000c1a0c7981 */ /* 0x004562000c1e1b00 */
[----:B------:R-:W-:Y:S01]  /*14d0*/  HFMA2 R30, -RZ, RZ, 0, 5.9604644775390625e-08 ;  /* 0x00000001ff1e7431 */ /* 0x000fe200000001ff */
[----:B0-----:R-:W0:Y:S01]  /*14e0*/  MUFU.RCP64H R31, R25 ;  /* 0x00000019001f7308 */ /* 0x001e220000001800 */
[----:B------:R-:W3:Y:S01]  /*14f0*/  @P0 LDC.64 R28, c[0x0][0x3a8] ;  /* 0x0000ea00ff1c0b82 */ /* 0x000ee20000000a00 */
[----:B------:R-:W-:Y:S01]  /*1500*/  @P0 DMUL R36, R10, |R8| ;  /* 0x400000080a240228 */ /* 0x000fe20000000000 */
[----:B------:R-:W-:Y:S01]  /*1510*/  BSSY.RECONVERGENT B0, `(.L_x_95) ;  /* 0x0000019000007945 */ /* 0x000fe20003800200 */
[----:B-1----:R-:W-:-:S10]  /*1520*/  DMUL R22, R22, R16 ;  /* 0x0000001016167228 */ /* 0x002fd40000000000 */
[----:B------:R-:W-:Y:S01]  /*1530*/  FSETP.GEU.AND P2, PT, |R23|, 6.5827683646048100446e-37, PT ;  /* 0x036000001700780b */ /* 0x000fe20003f4e200 */
[----:B0-----:R-:W-:-:S08]  /*1540*/  DFMA R32, -R24, R30, 1 ;  /* 0x3ff000001820742b */ /* 0x001fd0000000011e */
[----:B------:R-:W-:Y:S02]  /*1550*/  DFMA R32, R32, R32, R32 ;  /* 0x000000202020722b */ /* 0x000fe40000000020 */
[----:B---3--:R-:W-:-:S06]  /*1560*/  @P0 DMUL R28, R36, R28 ;  /* 0x0000001c241c0228 */ /* 0x008fcc0000000000 */
[----:B------:R-:W-:Y:S02]  /*1570*/  DFMA R30, R30, R32, R30 ;  /* 0x000000201e1e722b */ /* 0x000fe4000000001e */
[----:B------:R-:W-:-:S06]  /*1580*/  @P0 DFMA R28, R10, R8, R28 ;  /* 0x000000080a1c022b */ /* 0x000fcc000000001c */
[----:B------:R-:W-:Y:S02]  /*1590*/  DFMA R32, -R24, R30, 1 ;  /* 0x3ff000001820742b */ /* 0x000fe4000000011e */
[----:B------:R-:W-:-:S06]  /*15a0*/  @P0 DADD R18, R18, -R28 ;  /* 0x0000000012120229 */ /* 0x000fcc000000081c */
[----:B------:R-:W-:-:S08]  /*15b0*/  DFMA R30, R30, R32, R30 ;  /* 0x000000201e1e722b */ /* 0x000fd0000000001e */
[----:B------:R-:W-:-:S08]  /*15c0*/  DMUL R34, R22, R30 ;  /* 0x0000001e16227228 */ /* 0x000fd00000000000 */
[----:B------:R-:W-:-:S08]  /*15d0*/  DFMA R32, -R24, R34, R22 ;  /* 0x000000221820722b */ /* 0x000fd00000000116 */
[----:B------:R-:W-:-:S10]  /*15e0*/  DFMA R30, R30, R32, R34 ;  /* 0x000000201e1e722b */ /* 0x000fd40000000022 */
[----:B------:R-:W-:-:S05]  /*15f0*/  FFMA R0, RZ, R25, R31 ;  /* 0x00000019ff007223 */ /* 0x000fca000000001f */
[----:B------:R-:W-:-:S13]  /*1600*/  FSETP.GT.AND P1, PT, |R0|, 1.469367938527859385e-39, PT ;  /* 0x001000000000780b */ /* 0x000fda0003f24200 */
[----:B--2---:R-:W-:Y:S05]  /*1610*/  @P1 BRA P2, `(.L_x_96) ;  /* 0x0000000000201947 */ /* 0x004fea0001000000 */
[----:B------:R-:W-:Y:S01]  /*1620*/  MOV R0, R22 ;  /* 0x0000001600007202 */ /* 0x000fe20000000f00 */
[----:B------:R-:W-:Y:S01]  /*1630*/  IMAD.MOV.U32 R2, RZ, RZ, R23 ;  /* 0x000000ffff027224 */ /* 0x000fe200078e0017 */
[----:B------:R-:W-:Y:S02]  /*1640*/  MOV R9, R24 ;  /* 0x0000001800097202 */ /* 0x000fe40000000f00 */
[----:B------:R-:W-:Y:S02]  /*1650*/  MOV R8, R25 ;  /* 0x0000001900087202 */ /* 0x000fe40000000f00 */
[----:B------:R-:W-:-:S07]  /*1660*/  MOV R7, 0x1680 ;  /* 0x0000168000077802 */ /* 0x000fce0000000f00 */
[----:B-----5:R-:W-:Y:S05]  /*1670*/  CALL.REL.NOINC `($__internal_4_$__cuda_sm20_div_rn_f64_full) ;  /* 0x0000001800507944 */ /* 0x020fea0003c00000 */
[----:B------:R-:W-:Y:S01]  /*1680*/  IMAD.MOV.U32 R30, RZ, RZ, R2 ;  /* 0x000000ffff1e7224 */ /* 0x000fe200078e0002 */
[----:B------:R-:W-:-:S07]  /*1690*/  MOV R31, R0 ;  /* 0x00000000001f7202 */ /* 0x000fce0000000f00 */
.L_x_96:
[----:B------:R-:W-:Y:S05]  /*16a0*/  BSYNC.RECONVERGENT B0 ;  /* 0x0000000000007941 */ /* 0x000fea0003800200 */
.L_x_95:
        /* <DEDUP_REMOVED lines=9> */
[----:B------:R-:W-:Y:S01]  /*1740*/  @P0 IMAD.MOV.U32 R12, RZ, RZ, R30 ;  /* 0x000000ffff0c0224 */ /* 0x000fe200078e001e */
[----:B------:R-:W-:-:S05]  /*1750*/  @P0 MOV R13, R31 ;  /* 0x0000001f000d0202 */ /* 0x000fca0000000f00 */
        /* <DEDUP_REMOVED lines=23> */
[----:B------:R-:W-:Y:S01]  /*18d0*/  IMAD.MOV.U32 R0, RZ, RZ, R22 ;  /* 0x000000ffff007224 */ /* 0x000fe200078e0016 */
[----:B------:R-:W-:Y:S01]  /*18e0*/  MOV R2, R23 ;  /* 0x0000001700027202 */ /* 0x000fe20000000f00 */
[----:B------:R-:W-:Y:S01]  /*18f0*/  IMAD.MOV.U32 R8, RZ, RZ, R11 ;  /* 0x000000ffff087224 */ /* 0x000fe200078e000b */
[----:B------:R-:W-:Y:S02]  /*1900*/  MOV R9, R10 ;  /* 0x0000000a00097202 */ /* 0x000fe40000000f00 */
[----:B------:R-:W-:-:S07]  /*1910*/  MOV R7, 0x1930 ;  /* 0x0000193000077802 */ /* 0x000fce0000000f00 */
[----:B-----5:R-:W-:Y:S05]  /*1920*/  CALL.REL.NOINC `($__internal_4_$__cuda_sm20_div_rn_f64_full) ;  /* 0x0000001400a47944 */ /* 0x020fea0003c00000 */
[----:B------:R-:W-:Y:S02]  /*1930*/  MOV R30, R2 ;  /* 0x00000002001e7202 */ /* 0x000fe40000000f00 */
[----:B------:R-:W-:-:S07]  /*1940*/  MOV R31, R0 ;  /* 0x00000000001f7202 */ /* 0x000fce0000000f00 */
.L_x_98:
[----:B------:R-:W-:Y:S05]  /*1950*/  BSYNC.RECONVERGENT B0 ;  /* 0x0000000000007941 */ /* 0x000fea0003800200 */
.L_x_97:
[----:B-----5:R-:W-:Y:S01]  /*1960*/  DADD R22, -R12, R30 ;  /* 0x000000000c167229 */ /* 0x020fe2000000011e */
[----:B------:R-:W-:Y:S01]  /*1970*/  UMOV UR8, 0xe2308c3a ;  /* 0xe2308c3a00087882 */ /* 0x000fe20000000000 */
[----:B------:R-:W-:Y:S01]  /*1980*/  UMOV UR9, 0x3e45798e ;  /* 0x3e45798e00097882 */ /* 0x000fe20000000000 */
[----:B------:R-:W-:-:S04]  /*1990*/  IMAD.U32 R7, RZ, RZ, UR16 ;  /* 0x00000010ff077e24 */ /* 0x000fc8000f8e00ff */
[----:B------:R-:W-:Y:S01]  /*19a0*/  IMAD.WIDE R26, R7, 0x8, R26 ;  /* 0x00000008071a7825 */ /* 0x000fe200078e021a */
[----:B------:R-:W-:-:S14]  /*19b0*/  DSETP.GT.AND P0, PT, |R22|, UR8, PT ;  /* 0x0000000816007e2a */ /* 0x000fdc000bf04200 */
[----:B------:R-:W0:Y:S01]  /*19c0*/  @P0 LDC.64 R24, c[0x0][0x3a8] ;  /* 0x0000ea00ff180b82 */ /* 0x000e220000000a00 */
[----:B------:R-:W-:Y:S01]  /*19d0*/  @P0 DMUL R8, R10, |R22| ;  /* 0x400000160a080228 */ /* 0x000fe20000000000 */
[----:B------:R-:W-:Y:S02]  /*19e0*/  @P0 MOV R12, R30 ;  /* 0x0000001e000c0202 */ /* 0x000fe40000000f00 */
[----:B------:R-:W-:-:S05]  /*19f0*/  @P0 MOV R13, R31 ;  /* 0x0000001f000d0202 */ /* 0x000fca0000000f00 */
[----:B------:R3:W-:Y:S01]  /*1a00*/  STG.E.64 desc[UR12][R26.64], R12 ;  /* 0x0000000c1a007986 */ /* 0x0007e2000c101b0c */
[----:B0-----:R-:W-:-:S08]  /*1a10*/  @P0 DMUL R8, R8, R24 ;  /* 0x0000001808080228 */ /* 0x001fd00000000000 */
[----:B------:R-:W-:-:S08]  /*1a20*/  @P0 DFMA R8, R10, R22, R8 ;  /* 0x000000160a08022b */ /* 0x000fd00000000008 */
[----:B------:R-:W-:Y:S01]  /*1a30*/  @P0 DADD R18, R18, -R8 ;  /* 0x0000000012120229 */ /* 0x000fe20000000808 */
[----:B---3--:R-:W-:Y:S10]  /*1a40*/  BRA.U UP0, `(.L_x_99) ;  /* 0xfffffff500247547 */ /* 0x008ff4000b83ffff */
[----:B------:R-:W-:-:S05]  /*1a50*/  UMOV UR4, UR6 ;  /* 0x0000000600047c82 */ /* 0x000fca0008000000 */
.L_x_90:
[----:B------:R-:W-:-:S09]  /*1a60*/  UISETP.NE.AND UP0, UPT, UR11, URZ, UPT ;  /* 0x000000ff0b00728c */ /* 0x000fd2000bf05270 */
[----:B------:R-:W-:Y:S05]  /*1a70*/  BRA.U !UP0, `(.L_x_89) ;  /* 0x00000009086c7547 */ /* 0x000fea000b800000 */
[----:B------:R-:W-:-:S09]  /*1a80*/  UISETP.NE.AND UP0, UPT, UR11, 0x1, UPT ;  /* 0x000000010b00788c */ /* 0x000fd2000bf05270 */
[----:B------:R-:W-:Y:S05]  /*1a90*/  BRA.U !UP0, `(.L_x_100) ;  /* 0x0000000508847547 */ /* 0x000fea000b800000 */
[----:B------:R-:W1:Y:S01]  /*1aa0*/  LDCU UR8, c[0x0][0x3b8] ;  /* 0x00007700ff0877ac */ /* 0x000e620008000800 */
[----:B------:R-:W2:Y:S01]  /*1ab0*/  LDC.64 R12, c[0x0][0x398] ;  /* 0x0000e600ff0c7b82 */ /* 0x000ea20000000a00 */
[----:B-1----:R-:W-:-:S04]  /*1ac0*/  IMAD.U32 R3, RZ, RZ, UR8 ;  /* 0x00000008ff037e24 */ /* 0x002fc8000f8e00ff */
[----:B------:R-:W-:-:S04]  /*1ad0*/  IMAD R3, R3, UR4, R4 ;  /* 0x0000000403037c24 */ /* 0x000fc8000f8e0204 */
[----:B--2---:R-:W-:-:S05]  /*1ae0*/  IMAD.WIDE R12, R3, 0x8, R12 ;  /* 0x00000008030c7825 */ /* 0x004fca00078e020c */
[----:B------:R1:W5:Y:S01]  /*1af0*/  LDG.E.64 R10, desc[UR12][R12.64] ;  /* 0x0000000c0c0a7981 */ /* 0x000362000c1e1b00 */
[----:B------:R-:W2:Y:S01]  /*1b00*/  S2UR UR10, SR_CgaCtaId ;  /* 0x00000000000a79c3 */ /* 0x000ea20000008800 */
[----:B------:R-:W-:Y:S01]  /*1b10*/  UMOV UR8, 0x400 ;  /* 0x0000040000087882 */ /* 0x000fe20000000000 */
[----:B------:R-:W-:Y:S01]  /*1b20*/  MOV R8, 0x1 ;  /* 0x0000000100087802 */ /* 0x000fe20000000f00 */
[----:B------:R-:W-:Y:S01]  /*1b30*/  BSSY.RECONVERGENT B0, `(.L_x_101) ;  /* 0x000001d000007945 */ /* 0x000fe20003800200 */
[----:B--2---:R-:W-:Y:S02]  /*1b40*/  ULEA UR9, UR10, UR8, 0x18 ;  /* 0x000000080a097291 */ /* 0x004fe4000f8ec0ff */
[----:B------:R-:W-:Y:S02]  /*1b50*/  UIADD3 UR8, UPT, UPT, UR8, 0x1f40, URZ ;  /* 0x00001f4008087890 */ /* 0x000fe4000fffe0ff */
[----:B------:R-:W-:Y:S02]  /*1b60*/  ULEA UR9, UR4, UR9, 0x3 ;  /* 0x0000000904097291 */ /* 0x000fe4000f8e18ff */
[----:B------:R-:W-:-:S04]  /*1b70*/  ULEA UR8, UR10, UR8, 0x18 ;  /* 0x000000080a087291 */ /* 0x000fc8000f8ec0ff */
[----:B------:R-:W-:-:S03]  /*1b80*/  ULEA UR8, UR4, UR8, 0x3 ;  /* 0x0000000804087291 */ /* 0x000fc6000f8e18ff */
[----:B------:R-:W2:Y:S06]  /*1b90*/  LDS.64 R14, [UR9] ;  /* 0x00000009ff0e7984 */ /* 0x000eac0008000a00 */
        /* <DEDUP_REMOVED lines=15> */
[----:B------:R-:W-:Y:S01]  /*1c90*/  MOV R0, R24 ;  /* 0x0000001800007202 */ /* 0x000fe20000000f00 */
[----:B------:R-:W-:Y:S01]  /*1ca0*/  IMAD.MOV.U32 R2, RZ, RZ, R25 ;  /* 0x000000ffff027224 */ /* 0x000fe200078e0019 */
[----:B------:R-:W-:Y:S02]  /*1cb0*/  MOV R9, R14 ;  /* 0x0000000e00097202 */ /* 0x000fe40000000f00 */
[----:B------:R-:W-:Y:S02]  /*1cc0*/  MOV R8, R15 ;  /* 0x0000000f00087202 */ /* 0x000fe40000000f00 */
[----:B------:R-:W-:-:S07]  /*1cd0*/  MOV R7, 0x1cf0 ;  /* 0x00001cf000077802 */ /* 0x000fce0000000f00 */
[----:B0----5:R-:W-:Y:S05]  /*1ce0*/  CALL.REL.NOINC `($__internal_4_$__cuda_sm20_div_rn_f64_full) ;  /* 0x0000001000b47944 */ /* 0x021fea0003c00000 */
[----:B------:R-:W-:-:S07]  /*1cf0*/  IMAD.MOV.U32 R3, RZ, RZ, R0 ;  /* 0x000000ffff037224 */ /* 0x000fce00078e0000 */
.L_x_102:
[----:B------:R-:W-:Y:S05]  /*1d00*/  BSYNC.RECONVERGENT B0 ;  /* 0x0000000000007941 */ /* 0x000fea0003800200 */
.L_x_101:
[----:B------:R-:W1:Y:S01]  /*1d10*/  LDC R7, c[0x0][0x3b8] ;  /* 0x0000ee00ff077b82 */ /* 0x000e620000000800 */
[----:B-----5:R-:W-:Y:S01]  /*1d20*/  DADD R8, -R10, R2 ;  /* 0x000000000a087229 */ /* 0x020fe20000000102 */
[----:B------:R-:W-:Y:S01]  /*1d30*/  UMOV UR18, 0xe2308c3a ;  /* 0xe2308c3a00127882 */ /* 0x000fe20000000000 */
[----:B------:R-:W-:Y:S01]  /*1d40*/  UMOV UR19, 0x3e45798e ;  /* 0x3e45798e00137882 */ /* 0x000fe20000000000 */
[----:B------:R-:W-:Y:S01]  /*1d50*/  MOV R27, UR16 ;  /* 0x00000010001b7c02 */ /* 0x000fe20008000f00 */
[----:B------:R-:W2:Y:S04]  /*1d60*/  LDS.64 R22, [UR8+0x8] ;  /* 0x00000808ff167984 */ /* 0x000ea80008000a00 */
[----:B------:R-:W-:Y:S01]  /*1d70*/  DSETP.GT.AND P0, PT, |R8|, UR18, PT ;  /* 0x0000001208007e2a */ /* 0x000fe2000bf04200 */
[----:B------:R-:W-:-:S13]  /*1d80*/  IMAD.WIDE R26, R27, 0x8, R12 ;  /* 0x000000081b1a7825 */ /* 0x000fda00078e020c */
[----:B------:R-:W-:Y:S01]  /*1d90*/  @P0 MOV R10, R2 ;  /* 0x00000002000a0202 */ /* 0x000fe20000000f00 */
[----:B------:R-:W-:Y:S01]  /*1da0*/  @P0 IMAD.MOV.U32 R11, RZ, RZ, R3 ;  /* 0x000000ffff0b0224 */ /* 0x000fe200078e0003 */
[----:B------:R-:W3:Y:S01]  /*1db0*/  @P0 LDC.64 R32, c[0x0][0x3a8] ;  /* 0x0000ea00ff200b82 */ /* 0x000ee20000000a00 */
[----:B-1----:R-:W-:-:S03]  /*1dc0*/  IMAD.WIDE R12, R7, 0x8, R12 ;  /* 0x00000008070c7825 */ /* 0x002fc600078e020c */
[----:B------:R1:W-:Y:S04]  /*1dd0*/  STG.E.64 desc[UR12][R26.64], R10 ;  /* 0x0000000a1a007986 */ /* 0x0003e8000c101b0c */
[----:B------:R4:W5:Y:S01]  /*1de0*/  LDG.E.64 R24, desc[UR12][R12.64] ;  /* 0x0000000c0c187981 */ /* 0x000962000c1e1b00 */
[----:B------:R-:W-:Y:S01]  /*1df0*/  HFMA2 R2, -RZ, RZ, 0, 5.9604644775390625e-08 ;  /* 0x00000001ff027431 */ /* 0x000fe200000001ff */
[----:B------:R-:W-:Y:S02]  /*1e00*/  BSSY.RECONVERGENT B0, `(.L_x_103) ;  /* 0x000001b000007945 */ /* 0x000fe40003800200 */
[----:B------:R-:W4:Y:S01]  /*1e10*/  LDS.64 R10, [UR9+0x8] ;  /* 0x00000809ff0a7984 */ /* 0x000f220008000a00 */
[----:B-1----:R-:W-:Y:S02]  /*1e20*/  @P0 DMUL R26, R14, |R8| ;  /* 0x400000080e1a0228 */ /* 0x002fe40000000000 */
[----:B--2---:R-:W-:-:S06]  /*1e30*/  DMUL R22, R22, R16 ;  /* 0x0000001016167228 */ /* 0x004fcc0000000000 */
[----:B---3--:R-:W-:-:S04]  /*1e40*/  @P0 DMUL R26, R26, R32 ;  /* 0x000000201a1a0228 */ /* 0x008fc80000000000 */
[----:B------:R-:W-:-:S04]  /*1e50*/  FSETP.GEU.AND P2, PT, |R23|, 6.5827683646048100446e-37, PT ;  /* 0x036000001700780b */ /* 0x000fc80003f4e200 */
[----:B------:R-:W-:-:S08]  /*1e60*/  @P0 DFMA R26, R14, R8, R26 ;  /* 0x000000080e1a022b */ /* 0x000fd0000000001a */
[----:B0-----:R-:W-:Y:S01]  /*1e70*/  @P0 DADD R18, R18, -R26 ;  /* 0x0000000012120229 */ /* 0x001fe2000000081a */
[----:B----4-:R-:W0:Y:S02]  /*1e80*/  MUFU.RCP64H R3, R11 ;  /* 0x0000000b00037308 */ /* 0x010e240000001800 */
        /* <DEDUP_REMOVED lines=11> */
[----:B------:R-:W-:Y:S01]  /*1f40*/  MOV R0, R22 ;  /* 0x0000001600007202 */ /* 0x000fe20000000f00 */
[----:B------:R-:W-:Y:S01]  /*1f50*/  IMAD.MOV.U32 R2, RZ, RZ, R23 ;  /* 0x000000ffff027224 */ /* 0x000fe200078e0017 */
[----:B------:R-:W-:Y:S02]  /*1f60*/  MOV R9, R10 ;  /* 0x0000000a00097202 */ /* 0x000fe40000000f00 */
[----:B------:R-:W-:Y:S02]  /*1f70*/  MOV R8, R11 ;  /* 0x0000000b00087202 */ /* 0x000fe40000000f00 */
[----:B------:R-:W-:-:S07]  /*1f80*/  MOV R7, 0x1fa0 ;  /* 0x00001fa000077802 */ /* 0x000fce0000000f00 */
[----:B-----5:R-:W-:Y:S05]  /*1f90*/  CALL.REL.NOINC `($__internal_4_$__cuda_sm20_div_rn_f64_full) ;  /* 0x0000001000087944 */ /* 0x020fea0003c00000 */
[----:B------:R-:W-:-:S07]  /*1fa0*/  IMAD.MOV.U32 R3, RZ, RZ, R0 ;  /* 0x000000ffff037224 */ /* 0x000fce00078e0000 */
.L_x_104:
[----:B------:R-:W-:Y:S05]  /*1fb0*/  BSYNC.RECONVERGENT B0 ;  /* 0x0000000000007941 */ /* 0x000fea0003800200 */
.L_x_103:
[----:B-----5:R-:W-:Y:S01]  /*1fc0*/  DADD R14, -R24, R2 ;  /* 0x00000000180e7229 */ /* 0x020fe20000000102 */
[----:B------:R-:W-:Y:S01]  /*1fd0*/  UMOV UR8, 0xe2308c3a ;  /* 0xe2308c3a00087882 */ /* 0x000fe20000000000 */
[----:B------:R-:W-:Y:S01]  /*1fe0*/  UMOV UR9, 0x3e45798e ;  /* 0x3e45798e00097882 */ /* 0x000fe20000000000 */
[----:B------:R-:W-:Y:S01]  /*1ff0*/  MOV R7, UR16 ;  /* 0x0000001000077c02 */ /* 0x000fe20008000f00 */
[----:B------:R-:W-:-:S04]  /*2000*/  UIADD3 UR4, UPT, UPT, UR4, 0x2, URZ ;  /* 0x0000000204047890 */ /* 0x000fc8000fffe0ff */
[----:B------:R-:W-:Y:S01]  /*2010*/  DSETP.GT.AND P0, PT, |R14|, UR8, PT ;  /* 0x000000080e007e2a */ /* 0x000fe2000bf04200 */
[----:B------:R-:W-:-:S13]  /*2020*/  IMAD.WIDE R12, R7, 0x8, R12 ;  /* 0x00000008070c7825 */ /* 0x000fda00078e020c */
[----:B------:R-:W0:Y:S01]  /*2030*/  @P0 LDC.64 R22, c[0x0][0x3a8] ;  /* 0x0000ea00ff160b82 */ /* 0x000e220000000a00 */
[----:B------:R-:W-:Y:S01]  /*2040*/  @P0 DMUL R8, R10, |R14| ;  /* 0x4000000e0a080228 */ /* 0x000fe20000000000 */
[----:B------:R-:W-:Y:S01]  /*2050*/  @P0 MOV R24, R2 ;  /* 0x0000000200180202 */ /* 0x000fe20000000f00 */
[----:B------:R-:W-:-:S05]  /*2060*/  @P0 IMAD.MOV.U32 R25, RZ, RZ, R3 ;  /* 0x000000ffff190224 */ /* 0x000fca00078e0003 */
[----:B------:R2:W-:Y:S01]  /*2070*/  STG.E.64 desc[UR12][R12.64], R24 ;  /* 0x000000180c007986 */ /* 0x0005e2000c101b0c */
[----:B0-----:R-:W-:-:S08]  /*2080*/  @P0 DMUL R8, R8, R22 ;  /* 0x0000001608080228 */ /* 0x001fd00000000000 */
[----:B------:R-:W-:-:S08]  /*2090*/  @P0 DFMA R8, R10, R14, R8 ;  /* 0x0000000e0a08022b */ /* 0x000fd00000000008 */
[----:B--2---:R-:W-:-:S11]  /*20a0*/  @P0 DADD R18, R18, -R8 ;  /* 0x0000000012120229 */ /* 0x004fd60000000808 */
.L_x_100:
[----:B------:R-:W2:Y:S02]  /*20b0*/  LDCU UR8, c[0x0][0x3b4] ;  /* 0x00007680ff0877ac */ /* 0x000ea40008000800 */
[----:B--2---:R-:W-:-:S09]  /*20c0*/  ULOP3.LUT UP0, URZ, UR8, 0x1, URZ, 0xc0, !UPT ;  /* 0x0000000108ff7892 */ /* 0x004fd2000f80c0ff */
[----:B------:R-:W-:Y:S05]  /*20d0*/  BRA.U !UP0, `(.L_x_89) ;  /* 0x0000000108d47547 */ /* 0x000fea000b800000 */
[----:B------:R-:W1:Y:S01]  /*20e0*/  LDCU UR8, c[0x0][0x3b8] ;  /* 0x00007700ff0877ac */ /* 0x000e620008000800 */
[----:B------:R-:W2:Y:S01]  /*20f0*/  LDC.64 R12, c[0x0][0x398] ;  /* 0x0000e600ff0c7b82 */ /* 0x000ea20000000a00 */
[----:B-1----:R-:W-:-:S05]  /*2100*/  MOV R3, UR8 ;  /* 0x0000000800037c02 */ /* 0x002fca0008000f00 */
        /* <DEDUP_REMOVED lines=34> */
[----:B------:R-:W-:-:S07]  /*2330*/  MOV R3, R0 ;  /* 0x0000000000037202 */ /* 0x000fce0000000f00 */
.L_x_106:
[----:B------:R-:W-:Y:S05]  /*2340*/  BSYNC.RECONVERGENT B0 ;  /* 0x0000000000007941 */ /* 0x000fea0003800200 */
.L_x_105:
[----:B-----5:R-:W-:Y:S01]  /*2350*/  DADD R16, -R14, R2 ;  /* 0x000000000e107229 */ /* 0x020fe20000000102 */
[----:B------:R-:W-:Y:S01]  /*2360*/  UMOV UR8, 0xe2308c3a ;  /* 0xe2308c3a00087882 */ /* 0x000fe20000000000 */
[----:B------:R-:W-:Y:S01]  /*2370*/  UMOV UR9, 0x3e45798e ;  /* 0x3e45798e00097882 */ /* 0x000fe20000000000 */
[----:B------:R-:W-:-:S05]  /*2380*/  MOV R7, UR16 ;  /* 0x0000001000077c02 */ /* 0x000fca0008000f00 */
[----:B------:R-:W-:Y:S01]  /*2390*/  DSETP.GT.AND P0, PT, |R16|, UR8, PT ;  /* 0x0000000810007e2a */ /* 0x000fe2000bf04200 */
[----:B------:R-:W-:-:S13]  /*23a0*/  IMAD.WIDE R12, R7, 0x8, R12 ;  /* 0x00000008070c7825 */ /* 0x000fda00078e020c */
[----:B------:R-:W1:Y:S01]  /*23b0*/  @P0 LDC.64 R22, c[0x0][0x3a8] ;  /* 0x0000ea00ff160b82 */ /* 0x000e620000000a00 */
[----:B------:R-:W-:Y:S01]  /*23c0*/  @P0 DMUL R8, R10, |R16| ;  /* 0x400000100a080228 */ /* 0x000fe20000000000 */
[----:B------:R-:W-:Y:S01]  /*23d0*/  @P0 IMAD.MOV.U32 R14, RZ, RZ, R2 ;  /* 0x000000ffff0e0224 */ /* 0x000fe200078e0002 */
[----:B------:R-:W-:-:S05]  /*23e0*/  @P0 MOV R15, R3 ;  /* 0x00000003000f0202 */ /* 0x000fca0000000f00 */
[----:B------:R2:W-:Y:S01]  /*23f0*/  STG.E.64 desc[UR12][R12.64], R14 ;  /* 0x0000000e0c007986 */ /* 0x0005e2000c101b0c */
[----:B-1----:R-:W-:-:S08]  /*2400*/  @P0 DMUL R8, R8, R22 ;  /* 0x0000001608080228 */ /* 0x002fd00000000000 */
[----:B------:R-:W-:-:S08]  /*2410*/  @P0 DFMA R8, R10, R16, R8 ;  /* 0x000000100a08022b */ /* 0x000fd00000000008 */
[----:B0-2---:R-:W-:-:S11]  /*2420*/  @P0 DADD R18, R18, -R8 ;  /* 0x0000000012120229 */ /* 0x005fd60000000808 */
.L_x_89:
[----:B------:R-:W2:Y:S01]  /*2430*/  LDCU UR9, c[0x0][0x3b4] ;  /* 0x00007680ff0977ac */ /* 0x000ea20008000800 */
[----:B-1----:R-:W-:Y:S01]  /*2440*/  MOV R2, R18 ;  /* 0x0000001200027202 */ /* 0x002fe20000000f00 */
[----:B------:R-:W-:Y:S01]  /*2450*/  IMAD.MOV.U32 R3, RZ, RZ, R19 ;  /* 0x000000ffff037224 */ /* 0x000fe200078e0013 */
[----:B--2---:R-:W-:-:S09]  /*2460*/  UISETP.GE.AND UP0, UPT, UR9, 0x1, UPT ;  /* 0x000000010900788c */ /* 0x004fd2000bf06270 */
[----:B------:R-:W-:Y:S05]  /*2470*/  BRA.U !UP0, `(.L_x_107) ;  /* 0x0000000908ac7547 */ /* 0x000fea000b800000 */
[----:B------:R-:W-:Y:S01]  /*2480*/  UISETP.GE.U32.AND UP0, UPT, UR9, 0x10, UPT ;  /* 0x000000100900788c */ /* 0x000fe2000bf06070 */
[----:B------:R-:W-:Y:S01]  /*2490*/  MOV R2, R18 ;  /* 0x0000001200027202 */ /* 0x000fe20000000f00 */
[----:B------:R-:W-:Y:S01]  /*24a0*/  UMOV UR4, URZ ;  /* 0x000000ff00047c82 */ /* 0x000fe20008000000 */
[----:B------:R-:W-:-:S06]  /*24b0*/  MOV R3, R19 ;  /* 0x0000001300037202 */ /* 0x000fcc0000000f00 */
[----:B------:R-:W-:Y:S05]  /*24c0*/  BRA.U !UP0, `(.L_x_108) ;  /* 0x00000005081c7547 */ /* 0x000fea000b800000 */
[----:B------:R-:W1:Y:S01]  /*24d0*/  S2UR UR8, SR_CgaCtaId ;  /* 0x00000000000879c3 */ /* 0x000e620000008800 */
[----:B------:R-:W-:Y:S01]  /*24e0*/  UMOV UR4, 0x400 ;  /* 0x0000040000047882 */ /* 0x000fe20000000000 */
[----:B------:R-:W-:Y:S01]  /*24f0*/  IMAD.MOV.U32 R2, RZ, RZ, R18 ;  /* 0x000000ffff027224 */ /* 0x000fe200078e0012 */
[----:B------:R-:W-:Y:S01]  /*2500*/  MOV R3, R19 ;  /* 0x0000001300037202 */ /* 0x000fe20000000f00 */
[----:B-1----:R-:W-:-:S03]  /*2510*/  ULEA UR8, UR8, UR4, 0x18 ;  /* 0x0000000408087291 */ /* 0x002fc6000f8ec0ff */
[----:B------:R-:W-:-:S09]  /*2520*/  UMOV UR4, URZ ;  /* 0x000000ff00047c82 */ /* 0x000fd20008000000 */
.L_x_109:
[----:B------:R-:W1:Y:S01]  /*2530*/  LDC R0, c[0x0][0x3b8] ;  /* 0x0000ee00ff007b82 */ /* 0x000e620000000800 */
[----:B------:R-:W-:-:S07]  /*2540*/  UIMAD UR10, UR17, UR9, UR4 ;  /* 0x00000009110a72a4 */ /* 0x000fce000f8e0204 */
[----:B------:R-:W2:Y:S01]  /*2550*/  LDC.64 R8, c[0x0][0x398] ;  /* 0x0000e600ff087b82 */ /* 0x000ea20000000a00 */
[----:B-1----:R-:W-:-:S04]  /*2560*/  IMAD R7, R0, UR10, R5 ;  /* 0x0000000a00077c24 */ /* 0x002fc8000f8e0205 */
[----:B--2---:R-:W-:-:S05]  /*2570*/  IMAD.WIDE R8, R7, 0x8, R8 ;  /* 0x0000000807087825 */ /* 0x004fca00078e0208 */
[----:B------:R1:W2:Y:S01]  /*2580*/  LDG.E.64 R34, desc[UR12][R8.64] ;  /* 0x0000000c08227981 */ /* 0x0002a2000c1e1b00 */
[----:B------:R-:W-:-:S05]  /*2590*/  IMAD.WIDE R12, R0, 0x8, R8 ;  /* 0x00000008000c7825 */ /* 0x000fca00078e0208 */
[----:B------:R-:W3:Y:S01]  /*25a0*/  LDG.E.64 R30, desc[UR12][R12.64] ;  /* 0x0000000c0c1e7981 */ /* 0x000ee2000c1e1b00 */
[----:B------:R-:W-:-:S05]  /*25b0*/  IMAD.WIDE R14, R0, 0x8, R12 ;  /* 0x00000008000e7825 */ /* 0x000fca00078e020c */
[----:B------:R4:W5:Y:S01]  /*25c0*/  LDG.E.64 R22, desc[UR12][R14.64] ;  /* 0x0000000c0e167981 */ /* 0x000962000c1e1b00 */
[----:B------:R-:W-:-:S05]  /*25d0*/  IMAD.WIDE R36, R0, 0x8, R14 ;  /* 0x0000000800247825 */ /* 0x000fca00078e020e */
[----:B------:R-:W5:Y:S01]  /*25e0*/  LDG.E.64 R16, desc[UR12][R36.64] ;  /* 0x0000000c24107981 */ /* 0x000f62000c1e1b00 */
[----:B------:R-:W-:-:S05]  /*25f0*/  IMAD.WIDE R40, R0, 0x8, R36 ;  /* 0x0000000800287825 */ /* 0x000fca00078e0224 */
[----:B------:R-:W5:Y:S01]  /*2600*/  LDG.E.64 R28, desc[UR12][R40.64] ;  /* 0x0000000c281c7981 */ /* 0x000f62000c1e1b00 */
[----:B------:R-:W-:-:S05]  /*2610*/  IMAD.WIDE R42, R0, 0x8, R40 ;  /* 0x00000008002a7825 */ /* 0x000fca00078e0228 */
[----:B------:R-:W5:Y:S01]  /*2620*/  LDG.E.64 R26, desc[UR12][R42.64] ;  /* 0x0000000c2a1a7981 */ /* 0x000f62000c1e1b00 */
[----:B------:R-:W-:Y:S01]  /*2630*/  ULEA UR10, UR4, UR8, 0x3 ;  /* 0x00000008040a7291 */ /* 0x000fe2000f8e18ff */
[----:B------:R-:W-:-:S05]  /*2640*/  IMAD.WIDE R44, R0, 0x8, R42 ;  /* 0x00000008002c7825 */ /* 0x000fca00078e022a */
[----:B------:R-:W5:Y:S04]  /*2650*/  LDG.E.64 R24, desc[UR12][R44.64] ;  /* 0x0000000c2c187981 */ /* 0x000f68000c1e1b00 */
[----:B-1----:R-:W2:Y:S01]  /*2660*/  LDS.128 R8, [UR10] ;  /* 0x0000000aff087984 */ /* 0x002ea20008000c00 */
[----:B------:R-:W-:-:S03]  /*2670*/  IMAD.WIDE R32, R0, 0x8, R44 ;  /* 0x0000000800207825 */ /* 0x000fc600078e022c */
[----:B----4-:R-:W5:Y:S04]  /*2680*/  LDS.128 R12, [UR10+0x10] ;  /* 0x0000100aff0c7984 */ /* 0x010f680008000c00 */
[----:B------:R-:W4:Y:S01]  /*2690*/  LDG.E.64 R38, desc[UR12][R32.64] ;  /* 0x0000000c20267981 */ /* 0x000f22000c1e1b00 */
[----:B--2---:R-:W-:Y:S01]  /*26a0*/  DFMA R8, R34, R8, R2 ;  /* 0x000000082208722b */ /* 0x004fe20000000002 */
[----:B------:R-:W-:-:S05]  /*26b0*/  IMAD.WIDE R2, R0, 0x8, R32 ;  /* 0x0000000800027825 */ /* 0x000fca00078e0220 */
[----:B------:R1:W2:Y:S02]  /*26c0*/  LDG.E.64 R36, desc[UR12][R2.64] ;  /* 0x0000000c02247981 */ /* 0x0002a4000c1e1b00 */
[----:B---3--:R-:W-:Y:S02]  /*26d0*/  DFMA R30, R30, R10, R8 ;  /* 0x0000000a1e1e722b */ /* 0x008fe40000000008 */
[----:B------:R-:W3:Y:S01]  /*26e0*/  LDS.128 R8, [UR10+0x20] ;  /* 0x0000200aff087984 */ /* 0x000ee20008000c00 */
[----:B-1----:R-:W-:-:S05]  /*26f0*/  IMAD.WIDE R2, R0, 0x8, R2 ;  /* 0x0000000800027825 */ /* 0x002fca00078e0202 */
[----:B------:R-:W2:Y:S01]  /*2700*/  LDG.E.64 R34, desc[UR12][R2.64] ;  /* 0x0000000c02227981 */ /* 0x000ea2000c1e1b00 */
[----:B------:R-:W-:Y:S01]  /*2710*/  IMAD.WIDE R40, R0, 0x8, R2 ;  /* 0x0000000800287825 */ /* 0x000fe200078e0202 */
[----:B-----5:R-:W-:-:S03]  /*2720*/  DFMA R22, R22, R12, R30 ;  /* 0x0000000c1616722b */ /* 0x020fc6000000001e */
[C---:B------:R-:W-:Y:S01]  /*2730*/  IMAD.WIDE R12, R0.reuse, 0x8, R40 ;  /* 0x00000008000c7825 */ /* 0x040fe200078e0228 */
[----:B------:R-:W5:Y:S04]  /*2740*/  LDG.E.64 R2, desc[UR12][R40.64] ;  /* 0x0000000c28027981 */ /* 0x000f68000c1e1b00 */
[----:B------:R-:W-:Y:S01]  /*2750*/  DFMA R14, R16, R14, R22 ;  /* 0x0000000e100e722b */ /* 0x000fe20000000016 */
[----:B------:R1:W5:Y:S01]  /*2760*/  LDG.E.64 R16, desc[UR12][R12.64] ;  /* 0x0000000c0c107981 */ /* 0x000362000c1e1b00 */
[----:B------:R-:W-:-:S05]  /*2770*/  IMAD.WIDE R42, R0, 0x8, R12 ;  /* 0x00000008002a7825 */ /* 0x000fca00078e020c */
[----:B------:R-:W5:Y:S01]  /*2780*/  LDG.E.64 R22, desc[UR12][R42.64] ;  /* 0x0000000c2a167981 */ /* 0x000f62000c1e1b00 */
[----:B-1----:R-:W-:-:S05]  /*2790*/  IMAD.WIDE R12, R0, 0x8, R42 ;  /* 0x00000008000c7825 */ /* 0x002fca00078e022a */
[----:B------:R1:W5:Y:S01]  /*27a0*/  LDG.E.64 R32, desc[UR12][R12.64] ;  /* 0x0000000c0c207981 */ /* 0x000362000c1e1b00 */
[----:B------:R-:W-:Y:S01]  /*27b0*/  IMAD.WIDE R44, R0, 0x8, R12 ;  /* 0x00000008002c7825 */ /* 0x000fe200078e020c */
[----:B---3--:R-:W-:-:S04]  /*27c0*/  DFMA R8, R28, R8, R14 ;  /* 0x000000081c08722b */ /* 0x008fc8000000000e */
[----:B------:R-:W3:Y:S01]  /*27d0*/  LDG.E.64 R30, desc[UR12][R44.64] ;  /* 0x0000000c2c1e7981 */ /* 0x000ee2000c1e1b00 */
[----:B------:R-:W-:-:S03]  /*27e0*/  IMAD.WIDE R28, R0, 0x8, R44 ;  /* 0x00000008001c7825 */ /* 0x000fc600078e022c */
[----:B-1----:R-:W-:Y:S04]  /*27f0*/  LDS.128 R12, [UR10+0x50] ;  /* 0x0000500aff0c7984 */ /* 0x002fe80008000c00 */
[----:B------:R-:W3:Y:S01]  /*2800*/  LDG.E.64 R28, desc[UR12][R28.64] ;  /* 0x0000000c1c1c7981 */ /* 0x000ee2000c1e1b00 */
[----:B------:R-:W-:-:S03]  /*2810*/  DFMA R26, R26, R10, R8 ;  /* 0x0000000a1a1a722b */ /* 0x000fc60000000008 */
[----:B------:R-:W1:Y:S05]  /*2820*/  LDS.128 R8, [UR10+0x30] ;  /* 0x0000300aff087984 */ /* 0x000e6a0008000c00 */
[----:B-1----:R-:W-:Y:S02]  /*2830*/  DFMA R8, R24, R8, R26 ;  /* 0x000000081808722b */ /* 0x002fe4000000001a */
[----:B------:R-:W2:Y:S06]  /*2840*/  LDS.128 R24, [UR10+0x40] ;  /* 0x0000400aff187984 */ /* 0x000eac0008000c00 */
[----:B----4-:R-:W-:Y:S01]  /*2850*/  DFMA R8, R38, R10, R8 ;  /* 0x0000000a2608722b */ /* 0x010fe20000000008 */
[----:B------:R-:W-:-:S04]  /*2860*/  UIADD3 UR4, UPT, UPT, UR4, 0x10, URZ ;  /* 0x0000001004047890 */ /* 0x000fc8000fffe0ff */
[----:B------:R-:W-:-:S03]  /*2870*/  UISETP.NE.AND UP0, UPT, UR4, UR5, UPT ;  /* 0x000000050400728c */ /* 0x000fc6000bf05270 */
[----:B--2---:R-:W-:Y:S02]  /*2880*/  DFMA R24, R36, R24, R8 ;  /* 0x000000182418722b */ /* 0x004fe40000000008 */
[----:B------:R-:W1:Y:S06]  /*2890*/  LDS.128 R8, [UR10+0x60] ;  /* 0x0000600aff087984 */ /* 0x000e6c0008000c00 */
[----:B------:R-:W-:Y:S02]  /*28a0*/  DFMA R34, R34, R26, R24 ;  /* 0x0000001a2222722b */ /* 0x000fe40000000018 */
[----:B------:R-:W3:Y:S06]  /*28b0*/  LDS.128 R24, [UR10+0x70] ;  /* 0x0000700aff187984 */ /* 0x000eec0008000c00 */
[----:B-----5:R-:W-:-:S08]  /*28c0*/  DFMA R2, R2, R12, R34 ;  /* 0x0000000c0202722b */ /* 0x020fd00000000022 */
[----:B------:R-:W-:-:S08]  /*28d0*/  DFMA R2, R16, R14, R2 ;  /* 0x0000000e1002722b */ /* 0x000fd00000000002 */
[----:B-1----:R-:W-:-:S08]  /*28e0*/  DFMA R2, R22, R8, R2 ;  /* 0x000000081602722b */ /* 0x002fd00000000002 */
[----:B------:R-:W-:-:S08]  /*28f0*/  DFMA R2, R32, R10, R2 ;  /* 0x0000000a2002722b */ /* 0x000fd00000000002 */
[----:B---3--:R-:W-:-:S08]  /*2900*/  DFMA R2, R30, R24, R2 ;  /* 0x000000181e02722b */ /* 0x008fd00000000002 */
[----:B------:R-:W-:Y:S01]  /*2910*/  DFMA R2, R28, R26, R2 ;  /* 0x0000001a1c02722b */ /* 0x000fe20000000002 */
[----:B------:R-:W-:Y:S10]  /*2920*/  BRA.U UP0, `(.L_x_109) ;  /* 0xfffffffd00007547 */ /* 0x000ff4000b83ffff */
[----:B------:R-:W-:-:S05]  /*2930*/  UMOV UR4, UR5 ;  /* 0x0000000500047c82 */ /* 0x000fca0008000000 */
.L_x_108:
[----:B------:R-:W-:-:S09]  /*2940*/  UISETP.NE.AND UP0, UPT, UR15, URZ, UPT ;  /* 0x000000ff0f00728c */ /* 0x000fd2000bf05270 */
[----:B------:R-:W-:Y:S05]  /*2950*/  BRA.U !UP0, `(.L_x_107) ;  /* 0x0000000508747547 */ /* 0x000fea000b800000 */
[----:B------:R-:W-:Y:S02]  /*2960*/  UIADD3 UR8, UPT, UPT, UR15, -0x1, URZ ;  /* 0xffffffff0f087890 */ /* 0x000fe4000fffe0ff */
[----:B------:R-:W-:Y:S02]  /*2970*/  UISETP.NE.AND UP1, UPT, UR14, URZ, UPT ;  /* 0x000000ff0e00728c */ /* 0x000fe4000bf25270 */
[----:B------:R-:W-:-:S09]  /*2980*/  UISETP.GE.U32.AND UP0, UPT, UR8, 0x7, UPT ;  /* 0x000000070800788c */ /* 0x000fd2000bf06070 */
[----:B------:R-:W-:Y:S05]  /*2990*/  BRA.U !UP0, `(.L_x_110) ;  /* 0x0000000108947547 */ /* 0x000fea000b800000 */
[----:B------:R-:W1:Y:S01]  /*29a0*/  LDC R0, c[0x0][0x3b8] ;  /* 0x0000ee00ff007b82 */ /* 0x000e620000000800 */
[----:B------:R-:W-:-:S07]  /*29b0*/  UIMAD UR8, UR17, UR9, UR4 ;  /* 0x00000009110872a4 */ /* 0x000fce000f8e0204 */
[----:B------:R-:W2:Y:S01]  /*29c0*/  LDC.64 R12, c[0x0][0x398] ;  /* 0x0000e600ff0c7b82 */ /* 0x000ea20000000a00 */
[----:B-1----:R-:W-:-:S04]  /*29d0*/  IMAD R7, R0, UR8, R5 ;  /* 0x0000000800077c24 */ /* 0x002fc8000f8e0205 */
[----:B--2---:R-:W-:-:S05]  /*29e0*/  IMAD.WIDE R12, R7, 0x8, R12 ;  /* 0x00000008070c7825 */ /* 0x004fca00078e020c */
        /* <DEDUP_REMOVED lines=32> */
.L_x_110:
        /* <DEDUP_REMOVED lines=14> */
[----:B------:R-:W4:Y:S01]  /*2cd0*/  LDG.E.64 R28, desc[UR12][R26.64] ;  /* 0x0000000c1a1c7981 */ /* 0x000f22000c1e1b00 */
[----:B------:R-:W-:-:S06]  /*2ce0*/  IMAD.WIDE R30, R31, 0x8, R26 ;  /* 0x000000081f1e7825 */ /* 0x000fcc00078e021a */
[----:B------:R-:W5:Y:S01]  /*2cf0*/  LDG.E.64 R30, desc[UR12][R30.64] ;  /* 0x0000000c1e1e7981 */ /* 0x000f62000c1e1b00 */
[----:B------:R-:W0:Y:S01]  /*2d00*/  S2UR UR10, SR_CgaCtaId ;  /* 0x00000000000a79c3 */ /* 0x000e220000008800 */
[----:B------:R-:W-:Y:S02]  /*2d10*/  UMOV UR8, 0x400 ;  /* 0x0000040000087882 */ /* 0x000fe40000000000 */
[----:B0-----:R-:W-:-:S04]  /*2d20*/  ULEA UR8, UR10, UR8, 0x18 ;  /* 0x000000080a087291 */ /* 0x001fc8000f8ec0ff */
[----:B------:R-:W-:Y:S02]  /*2d30*/  ULEA UR8, UR4, UR8, 0x3 ;  /* 0x0000000804087291 */ /* 0x000fe4000f8e18ff */
[----:B------:R-:W-:-:S07]  /*2d40*/  UIADD3 UR4, UPT, UPT, UR4, 0x4, URZ ;  /* 0x0000000404047890 */ /* 0x000fce000fffe0ff */
[----:B------:R-:W2:Y:S04]  /*2d50*/  LDS.128 R12, [UR8] ;  /* 0x00000008ff0c7984 */ /* 0x000ea80008000c00 */
[----:B-1----:R-:W4:Y:S01]  /*2d60*/  LDS.128 R8, [UR8+0x10] ;  /* 0x00001008ff087984 */ /* 0x002f220008000c00 */
[----:B--2---:R-:W-:-:S08]  /*2d70*/  DFMA R12, R16, R12, R2 ;  /* 0x0000000c100c722b */ /* 0x004fd00000000002 */
[----:B---3--:R-:W-:-:S08]  /*2d80*/  DFMA R12, R24, R14, R12 ;  /* 0x0000000e180c722b */ /* 0x008fd0000000000c */
[----:B----4-:R-:W-:-:S08]  /*2d90*/  DFMA R8, R28, R8, R12 ;  /* 0x000000081c08722b */ /* 0x010fd0000000000c */
[----:B-----5:R-:W-:-:S11]  /*2da0*/  DFMA R2, R30, R10, R8 ;  /* 0x0000000a1e02722b */ /* 0x020fd60000000008 */
.L_x_111:
[----:B------:R-:W-:Y:S05]  /*2db0*/  BRA.U !UP1, `(.L_x_107) ;  /* 0x00000001095c7547 */ /* 0x000fea000b800000 */
[----:B------:R-:W1:Y:S01]  /*2dc0*/  LDC R23, c[0x0][0x3b8] ;  /* 0x0000ee00ff177b82 */ /* 0x000e620000000800 */
        /* <DEDUP_REMOVED lines=22> */
.L_x_107:
[----:B------:R-:W1:Y:S01]  /*2f30*/  LDC R9, c[0x0][0x3b8] ;  /* 0x0000ee00ff097b82 */ /* 0x000e620000000800 */
[----:B------:R-:W2:Y:S01]  /*2f40*/  LDCU UR4, c[0x0][0x3b0] ;  /* 0x00007600ff0477ac */ /* 0x000ea20008000800 */
[----:B-1----:R-:W-:Y:S01]  /*2f50*/  IMAD R9, R9, UR17, RZ ;  /* 0x0000001109097c24 */ /* 0x002fe2000f8e02ff */
[----:B------:R-:W-:-:S03]  /*2f60*/  UIADD3 UR17, UPT, UPT, UR17, 0x1, URZ ;  /* 0x0000000111117890 */ /* 0x000fc6000fffe0ff */
[----:B------:R-:W-:Y:S01]  /*2f70*/  IMAD.WIDE R8, R9, 0x8, R20 ;  /* 0x0000000809087825 */ /* 0x000fe200078e0214 */
[----:B--2---:R-:W-:-:S04]  /*2f80*/  UISETP.NE.AND UP0, UPT, UR17, UR4, UPT ;  /* 0x000000041100728c */ /* 0x004fc8000bf05270 */
[----:B------:R1:W-:Y:S05]  /*2f90*/  STG.E.64 desc[UR12][R8.64], R2 ;  /* 0x0000000208007986 */ /* 0x0003ea000c101b0c */
[----:B------:R-:W-:Y:S05]  /*2fa0*/  BRA.U UP0, `(.L_x_112) ;  /* 0xffffffd100807547 */ /* 0x000fea000b83ffff */
[----:B------:R-:W-:Y:S05]  /*2fb0*/  EXIT ;  /* 0x000000000000794d */ /* 0x000fea0003800000 */
        .weak           $__internal_4_$__cuda_sm20_div_rn_f64_full
        .type           $__internal_4_$__cuda_sm20_div_rn_f64_full,@function
        .size           $__internal_4_$__cuda_sm20_div_rn_f64_full,(.L_x_123 - $__internal_4_$__cuda_sm20_div_rn_f64_full)
$__internal_4_$__cuda_sm20_div_rn_f64_full:
[----:B------:R-:W-:Y:S01]  /*2fc0*/  IMAD.MOV.U32 R33, RZ, RZ, R2 ;  /* 0x000000ffff217224 */ /* 0x000fe200078e0002 */
[C---:B------:R-:W-:Y:S01]  /*2fd0*/  FSETP.GEU.AND P0, PT, |R8|.reuse, 1.469367938527859385e-39, PT ;  /* 0x001000000800780b */ /* 0x040fe20003f0e200 */
[----:B------:R-:W-:Y:S01]  /*2fe0*/  IMAD.MOV.U32 R30, RZ, RZ, R9 ;  /* 0x000000ffff1e7224 */ /* 0x000fe200078e0009 */
[----:B------:R-:W-:Y:S01]  /*2ff0*/  MOV R32, R0 ;  /* 0x0000000000207202 */ /* 0x000fe20000000f00 */
[----:B------:R-:W-:Y:S01]  /*3000*/  BSSY.RECONVERGENT B1, `(.L_x_113) ;  /* 0x000005c000017945 */ /* 0x000fe20003800200 */
[----:B------:R-:W-:Y:S02]  /*3010*/  FSETP.GEU.AND P2, PT, |R33|, 1.469367938527859385e-39, PT ;  /* 0x001000002100780b */ /* 0x000fe40003f4e200 */
[----:B------:R-:W-:Y:S02]  /*3020*/  LOP3.LUT R0, R8, 0x800fffff, RZ, 0xc0, !PT ;  /* 0x800fffff08007812 */ /* 0x000fe400078ec0ff */
[----:B------:R-:W-:Y:S02]  /*3030*/  MOV R22, R9 ;  /* 0x0000000900167202 */ /* 0x000fe40000000f00 */
[----:B------:R-:W-:-:S02]  /*3040*/  MOV R23, R8 ;  /* 0x0000000800177202 */ /* 0x000fc40000000f00 */
[----:B------:R-:W-:Y:S02]  /*3050*/  LOP3.LUT R31, R0, 0x3ff00000, RZ, 0xfc, !PT ;  /* 0x3ff00000001f7812 */ /* 0x000fe400078efcff */
[----:B------:R-:W-:Y:S02]  /*3060*/  LOP3.LUT R2, R33, 0x7ff00000, RZ, 0xc0, !PT ;  /* 0x7ff0000021027812 */ /* 0x000fe400078ec0ff */
[----:B------:R-:W-:Y:S01]  /*3070*/  @!P0 DMUL R30, R22, 8.98846567431157953865e+307 ;  /* 0x7fe00000161e8828 */ /* 0x000fe20000000000 */
[----:B------:R-:W-:Y:S01]  /*3080*/  @!P2 LOP3.LUT R0, R23, 0x7ff00000, RZ, 0xc0, !PT ;  /* 0x7ff000001700a812 */ /* 0x000fe200078ec0ff */
[----:B------:R-:W-:Y:S01]  /*3090*/  @!P2 IMAD.MOV.U32 R34, RZ, RZ, RZ ;  /* 0x000000ffff22a224 */ /* 0x000fe200078e00ff */
[----:B------:R-:W-:Y:S02]  /*30a0*/  LOP3.LUT R8, R8, 0x7ff00000, RZ, 0xc0, !PT ;  /* 0x7ff0000008087812 */ /* 0x000fe400078ec0ff */
[----:B------:R-:W-:Y:S01]  /*30b0*/  @!P2 ISETP.GE.U32.AND P3, PT, R2, R0, PT ;  /* 0x000000000200a20c */ /* 0x000fe20003f66070 */
[----:B------:R-:W0:Y:S01]  /*30c0*/  MUFU.RCP64H R29, R31 ;  /* 0x0000001f001d7308 */ /* 0x000e220000001800 */
[----:B------:R-:W-:-:S02]  /*30d0*/  MOV R0, 0x1ca00000 ;  /* 0x1ca0000000007802 */ /* 0x000fc40000000f00 */
[----:B------:R-:W-:Y:S02]  /*30e0*/  ISETP.GE.U32.AND P1, PT, R2, R8, PT ;  /* 0x000000080200720c */ /* 0x000fe40003f26070 */
[C---:B------:R-:W-:Y:S02]  /*30f0*/  @!P2 SEL R9, R0.reuse, 0x63400000, !P3 ;  /* 0x634000000009a807 */ /* 0x040fe40005800000 */
[----:B------:R-:W-:Y:S02]  /*3100*/  SEL R28, R0, 0x63400000, !P1 ;  /* 0x63400000001c7807 */ /* 0x000fe40004800000 */
[--C-:B------:R-:W-:Y:S02]  /*3110*/  @!P2 LOP3.LUT R9, R9, 0x80000000, R33.reuse, 0xf8, !PT ;  /* 0x800000000909a812 */ /* 0x100fe400078ef821 */
[----:B------:R-:W-:Y:S02]  /*3120*/  LOP3.LUT R37, R28, 0x800fffff, R33, 0xf8, !PT ;  /* 0x800fffff1c257812 */ /* 0x000fe400078ef821 */
[----:B------:R-:W-:-:S02]  /*3130*/  @!P2 LOP3.LUT R35, R9, 0x100000, RZ, 0xfc, !PT ;  /* 0x001000000923a812 */ /* 0x000fc400078efcff */
[----:B------:R-:W-:Y:S02]  /*3140*/  MOV R36, R32 ;  /* 0x0000002000247202 */ /* 0x000fe40000000f00 */
[----:B------:R-:W-:Y:S02]  /*3150*/  MOV R28, 0x1 ;  /* 0x00000001001c7802 */ /* 0x000fe40000000f00 */
[----:B------:R-:W-:Y:S02]  /*3160*/  MOV R9, R2 ;  /* 0x0000000200097202 */ /* 0x000fe40000000f00 */
[----:B------:R-:W-:Y:S01]  /*3170*/  @!P2 DFMA R36, R36, 2, -R34 ;  /* 0x400000002424a82b */ /* 0x000fe20000000822 */
[----:B------:R-:W-:Y:S01]  /*3180*/  @!P0 LOP3.LUT R8, R31, 0x7ff00000, RZ, 0xc0, !PT ;  /* 0x7ff000001f088812 */ /* 0x000fe200078ec0ff */
[----:B0-----:R-:W-:-:S08]  /*3190*/  DFMA R34, R28, -R30, 1 ;  /* 0x3ff000001c22742b */ /* 0x001fd0000000081e */
[----:B------:R-:W-:Y:S01]  /*31a0*/  DFMA R34, R34, R34, R34 ;  /* 0x000000222222722b */ /* 0x000fe20000000022 */
[----:B------:R-:W-:-:S07]  /*31b0*/  @!P2 LOP3.LUT R9, R37, 0x7ff00000, RZ, 0xc0, !PT ;  /* 0x7ff000002509a812 */ /* 0x000fce00078ec0ff */
[----:B------:R-:W-:-:S08]  /*31c0*/  DFMA R28, R28, R34, R28 ;  /* 0x000000221c1c722b */ /* 0x000fd0000000001c */
[----:B------:R-:W-:-:S08]  /*31d0*/  DFMA R38, R28, -R30, 1 ;  /* 0x3ff000001c26742b */ /* 0x000fd0000000081e */
[----:B------:R-:W-:-:S08]  /*31e0*/  DFMA R38, R28, R38, R28 ;  /* 0x000000261c26722b */ /* 0x000fd0000000001c */
[----:B------:R-:W-:-:S08]  /*31f0*/  DMUL R28, R38, R36 ;  /* 0x00000024261c7228 */ /* 0x000fd00000000000 */
[----:B------:R-:W-:-:S08]  /*3200*/  DFMA R34, R28, -R30, R36 ;  /* 0x8000001e1c22722b */ /* 0x000fd00000000024 */
[----:B------:R-:W-:Y:S01]  /*3210*/  DFMA R34, R38, R34, R28 ;  /* 0x000000222622722b */ /* 0x000fe2000000001c */
[----:B------:R-:W-:-:S05]  /*3220*/  VIADD R28, R9, 0xffffffff ;  /* 0xffffffff091c7836 */ /* 0x000fca0000000000 */
[----:B------:R-:W-:Y:S02]  /*3230*/  ISETP.GT.U32.AND P0, PT, R28, 0x7feffffe, PT ;  /* 0x7feffffe1c00780c */ /* 0x000fe40003f04070 */
[----:B------:R-:W-:-:S04]  /*3240*/  IADD3 R28, PT, PT, R8, -0x1, RZ ;  /* 0xffffffff081c7810 */ /* 0x000fc80007ffe0ff */
[----:B------:R-:W-:-:S13]  /*3250*/  ISETP.GT.U32.OR P0, PT, R28, 0x7feffffe, P0 ;  /* 0x7feffffe1c00780c */ /* 0x000fda0000704470 */
[----:B------:R-:W-:Y:S05]  /*3260*/  @P0 BRA `(.L_x_114) ;  /* 0x0000000000740947 */ /* 0x000fea0003800000 */
[----:B------:R-:W-:-:S04]  /*3270*/  LOP3.LUT R8, R23, 0x7ff00000, RZ, 0xc0, !PT ;  /* 0x7ff0000017087812 */ /* 0x000fc800078ec0ff */
[CC--:B------:R-:W-:Y:S02]  /*3280*/  VIADDMNMX R9, R2.reuse, -R8.reuse, 0xb9600000, !PT ;  /* 0xb960000002097446 */ /* 0x0c0fe40007800908 */
[----:B------:R-:W-:Y:S02]  /*3290*/  ISETP.GE.U32.AND P0, PT, R2, R8, PT ;  /* 0x000000080200720c */ /* 0x000fe40003f06070 */
[----:B------:R-:W-:Y:S02]  /*32a0*/  VIMNMX R9, PT, PT, R9, 0x46a00000, PT ;  /* 0x46a0000009097848 */ /* 0x000fe40003fe0100 */
[----:B------:R-:W-:Y:S02]  /*32b0*/  SEL R0, R0, 0x63400000, !P0 ;  /* 0x6340000000007807 */ /* 0x000fe40004000000 */
[----:B------:R-:W-:Y:S02]  /*32c0*/  MOV R8, RZ ;  /* 0x000000ff00087202 */ /* 0x000fe40000000f00 */
[----:B------:R-:W-:-:S05]  /*32d0*/  IADD3 R0, PT, PT, -R0, R9, RZ ;  /* 0x0000000900007210 */ /* 0x000fca0007ffe1ff */
[----:B------:R-:W-:-:S06]  /*32e0*/  VIADD R9, R0, 0x7fe00000 ;  /* 0x7fe0000000097836 */ /* 0x000fcc0000000000 */
[----:B------:R-:W-:-:S10]  /*32f0*/  DMUL R28, R34, R8 ;  /* 0x00000008221c7228 */ /* 0x000fd40000000000 */
[----:B------:R-:W-:-:S13]  /*3300*/  FSETP.GTU.AND P0, PT, |R29|, 1.469367938527859385e-39, PT ;  /* 0x001000001d00780b */ /* 0x000fda0003f0c200 */
[----:B------:R-:W-:Y:S05]  /*3310*/  @P0 BRA `(.L_x_115) ;  /* 0x0000000000a80947 */ /* 0x000fea0003800000 */
[----:B------:R-:W-:Y:S01]  /*3320*/  DFMA R30, R34, -R30, R36 ;  /* 0x8000001e221e722b */ /* 0x000fe20000000024 */
[----:B------:R-:W-:-:S09]  /*3330*/  MOV R22, RZ ;  /* 0x000000ff00167202 */ /* 0x000fd20000000f00 */
[C---:B------:R-:W-:Y:S02]  /*3340*/  FSETP.NEU.AND P0, PT, R31.reuse, RZ, PT ;  /* 0x000000ff1f00720b */ /* 0x040fe40003f0d000 */
[----:B------:R-:W-:-:S04]  /*3350*/  LOP3.LUT R2, R31, 0x80000000, R23, 0x48, !PT ;  /* 0x800000001f027812 */ /* 0x000fc800078e4817 */
[----:B------:R-:W-:-:S07]  /*3360*/  LOP3.LUT R23, R2, R9, RZ, 0xfc, !PT ;  /* 0x0000000902177212 */ /* 0x000fce00078efcff */
[----:B------:R-:W-:Y:S05]  /*3370*/  @!P0 BRA `(.L_x_115) ;  /* 0x0000000000908947 */ /* 0x000fea0003800000 */
[----:B------:R-:W-:Y:S01]  /*3380*/  IMAD.MOV R9, RZ, RZ, -R0 ;  /* 0x000000ffff097224 */ /* 0x000fe200078e0a00 */
[----:B------:R-:W-:Y:S02]  /*3390*/  MOV R8, RZ ;  /* 0x000000ff00087202 */ /* 0x000fe40000000f00 */
[----:B------:R-:W-:-:S04]  /*33a0*/  IADD3 R0, PT, PT, -R0, -0x43300000, RZ ;  /* 0xbcd0000000007810 */ /* 0x000fc80007ffe1ff */
[----:B------:R-:W-:Y:S02]  /*33b0*/  DFMA R8, R28, -R8, R34 ;  /* 0x800000081c08722b */ /* 0x000fe40000000022 */
[----:B------:R-:W-:-:S08]  /*33c0*/  DMUL.RP R34, R34, R22 ;  /* 0x0000001622227228 */ /* 0x000fd00000008000 */
[----:B------:R-:W-:Y:S02]  /*33d0*/  FSETP.NEU.AND P0, PT, |R9|, R0, PT ;  /* 0x000000000900720b */ /* 0x000fe40003f0d200 */
[----:B------:R-:W-:Y:S02]  /*33e0*/  LOP3.LUT R2, R35, R2, RZ, 0x3c, !PT ;  /* 0x0000000223027212 */ /* 0x000fe400078e3cff */
[----:B------:R-:W-:Y:S02]  /*33f0*/  FSEL R0, R34, R28, !P0 ;  /* 0x0000001c22007208 */ /* 0x000fe40004000000 */
[----:B------:R-:W-:Y:S02]  /*3400*/  FSEL R2, R2, R29, !P0 ;  /* 0x0000001d02027208 */ /* 0x000fe40004000000 */
[----:B------:R-:W-:-:S03]  /*3410*/  MOV R28, R0 ;  /* 0x00000000001c7202 */ /* 0x000fc60000000f00 */
[----:B------:R-:W-:Y:S01]  /*3420*/  IMAD.MOV.U32 R29, RZ, RZ, R2 ;  /* 0x000000ffff1d7224 */ /* 0x000fe200078e0002 */
[----:B------:R-:W-:Y:S06]  /*3430*/  BRA `(.L_x_115) ;  /* 0x0000000000607947 */ /* 0x000fec0003800000 */
.L_x_114:
[----:B------:R-:W-:-:S14]  /*3440*/  DSETP.NAN.AND P0, PT, R32, R32, PT ;  /* 0x000000202000722a */ /* 0x000fdc0003f08000 */
[----:B------:R-:W-:Y:S05]  /*3450*/  @P0 BRA `(.L_x_116) ;  /* 0x00000000004c0947 */ /* 0x000fea0003800000 */
[----:B------:R-:W-:-:S14]  /*3460*/  DSETP.NAN.AND P0, PT, R22, R22, PT ;  /* 0x000000161600722a */ /* 0x000fdc0003f08000 */
[----:B------:R-:W-:Y:S05]  /*3470*/  @P0 BRA `(.L_x_117) ;  /* 0x0000000000340947 */ /* 0x000fea0003800000 */
[----:B------:R-:W-:Y:S02]  /*3480*/  ISETP.NE.AND P0, PT, R9, R8, PT ;  /* 0x000000080900720c */ /* 0x000fe40003f05270 */
[----:B------:R-:W-:Y:S02]  /*3490*/  MOV R28, 0x0 ;  /* 0x00000000001c7802 */ /* 0x000fe40000000f00 */
[----:B------:R-:W-:-:S09]  /*34a0*/  MOV R29, 0xfff80000 ;  /* 0xfff80000001d7802 */ /* 0x000fd20000000f00 */
[----:B------:R-:W-:Y:S05]  /*34b0*/  @!P0 BRA `(.L_x_115) ;  /* 0x0000000000408947 */ /* 0x000fea0003800000 */
[----:B------:R-:W-:Y:S02]  /*34c0*/  ISETP.NE.AND P0, PT, R9, 0x7ff00000, PT ;  /* 0x7ff000000900780c */ /* 0x000fe40003f05270 */
[----:B------:R-:W-:Y:S02]  /*34d0*/  LOP3.LUT R22, R33, 0x80000000, R23, 0x48, !PT ;  /* 0x8000000021167812 */ /* 0x000fe400078e4817 */
[----:B------:R-:W-:-:S13]  /*34e0*/  ISETP.EQ.OR P0, PT, R8, RZ, !P0 ;  /* 0x000000ff0800720c */ /* 0x000fda0004702670 */
[----:B------:R-:W-:Y:S01]  /*34f0*/  @P0 LOP3.LUT R0, R22, 0x7ff00000, RZ, 0xfc, !PT ;  /* 0x7ff0000016000812 */ /* 0x000fe200078efcff */
[----:B------:R-:W-:Y:S01]  /*3500*/  @!P0 IMAD.MOV.U32 R28, RZ, RZ, RZ ;  /* 0x000000ffff1c8224 */ /* 0x000fe200078e00ff */
[----:B------:R-:W-:Y:S02]  /*3510*/  @!P0 MOV R29, R22 ;  /* 0x00000016001d8202 */ /* 0x000fe40000000f00 */
[----:B------:R-:W-:Y:S01]  /*3520*/  @P0 MOV R28, RZ ;  /* 0x000000ff001c0202 */ /* 0x000fe20000000f00 */
[----:B------:R-:W-:Y:S01]  /*3530*/  @P0 IMAD.MOV.U32 R29, RZ, RZ, R0 ;  /* 0x000000ffff1d0224 */ /* 0x000fe200078e0000 */
[----:B------:R-:W-:Y:S06]  /*3540*/  BRA `(.L_x_115) ;  /* 0x00000000001c7947 */ /* 0x000fec0003800000 */
.L_x_117:
[----:B------:R-:W-:Y:S02]  /*3550*/  LOP3.LUT R0, R23, 0x80000, RZ, 0xfc, !PT ;  /* 0x0008000017007812 */ /* 0x000fe400078efcff */
[----:B------:R-:W-:Y:S02]  /*3560*/  MOV R28, R22 ;  /* 0x00000016001c7202 */ /* 0x000fe40000000f00 */
[----:B------:R-:W-:Y:S01]  /*3570*/  MOV R29, R0 ;  /* 0x00000000001d7202 */ /* 0x000fe20000000f00 */
[----:B------:R-:W-:Y:S06]  /*3580*/  BRA `(.L_x_115) ;  /* 0x00000000000c7947 */ /* 0x000fec0003800000 */
.L_x_116:
[----:B------:R-:W-:Y:S01]  /*3590*/  LOP3.LUT R0, R33, 0x80000, RZ, 0xfc, !PT ;  /* 0x0008000021007812 */ /* 0x000fe200078efcff */
[----:B------:R-:W-:-:S03]  /*35a0*/  IMAD.MOV.U32 R28, RZ, RZ, R32 ;  /* 0x000000ffff1c7224 */ /* 0x000fc600078e0020 */
[----:B------:R-:W-:-:S07]  /*35b0*/  MOV R29, R0 ;  /* 0x00000000001d7202 */ /* 0x000fce0000000f00 */
.L_x_115:
[----:B------:R-:W-:Y:S05]  /*35c0*/  BSYNC.RECONVERGENT B1 ;  /* 0x0000000000017941 */ /* 0x000fea0003800200 */
.L_x_113:
[----:B------:R-:W-:Y:S01]  /*35d0*/  HFMA2 R9, -RZ, RZ, 0, 0 ;  /* 0x00000000ff097431 */ /* 0x000fe200000001ff */
[----:B------:R-:W-:Y:S01]  /*35e0*/  MOV R8, R7 ;  /* 0x0000000700087202 */ /* 0x000fe20000000f00 */
[----:B------:R-:W-:Y:S01]  /*35f0*/  IMAD.MOV.U32 R0, RZ, RZ, R29 ;  /* 0x000000ffff007224 */ /* 0x000fe200078e001d */
[----:B------:R-:W-:Y:S02]  /*3600*/  MOV R2, R28 ;  /* 0x0000001c00027202 */ /* 0x000fe40000000f00 */
[----:B------:R-:W-:Y:S05]  /*3610*/  RET.REL.NODEC R8 `(parallel_backtest_kernel) ;  /* 0xffffffc808787950 */ /* 0x000fea0003c3ffff */
.L_x_118:
        /* <DEDUP_REMOVED lines=14> */
.L_x_123:


//--------------------- .nv.global.init           --------------------------
	.section	.nv.global.init,"aw",@progbits
	.align	4
.nv.global.init:
	.type		mrg32k3aM1SubSeq,@object
	.size		mrg32k3aM1SubSeq,(mrg32k3aM2SubSeq - mrg32k3aM1SubSeq)
mrg32k3aM1SubSeq:
        /*0000*/ 	.byte	0x0b, 0xcc, 0xee, 0x04, 0x73, 0x29, 0x8b, 0x6f, 0xf6, 0x53, 0x03, 0xf6, 0x23, 0xf6, 0xea, 0xda
        /* <DEDUP_REMOVED lines=125> */
	.type		mrg32k3aM2SubSeq,@object
	.size		mrg32k3aM2SubSeq,(mrg32k3aM1 - mrg32k3aM2SubSeq)
mrg32k3aM2SubSeq:
        /* <DEDUP_REMOVED lines=126> */
	.type		mrg32k3aM1,@object
	.size		mrg32k3aM1,(mrg32k3aM1Seq - mrg32k3aM1)
mrg32k3aM1:
        /* <DEDUP_REMOVED lines=144> */
	.type		mrg32k3aM1Seq,@object
	.size		mrg32k3aM1Seq,(mrg32k3aM2 - mrg32k3aM1Seq)
mrg32k3aM1Seq:
        /* <DEDUP_REMOVED lines=144> */
	.type		mrg32k3aM2,@object
	.size		mrg32k3aM2,(mrg32k3aM2Seq - mrg32k3aM2)
mrg32k3aM2:
        /* <DEDUP_REMOVED lines=144> */
	.type		mrg32k3aM2Seq,@object
	.size		mrg32k3aM2Seq,(precalc_xorwow_matrix - mrg32k3aM2Seq)
mrg32k3aM2Seq:
        /* <DEDUP_REMOVED lines=144> */
	.type		precalc_xorwow_matrix,@object
	.size		precalc_xorwow_matrix,(precalc_xorwow_offset_matrix - precalc_xorwow_matrix)
precalc_xorwow_matrix:
        /* <DEDUP_REMOVED lines=6400> */
	.type		precalc_xorwow_offset_matrix,@object
	.size		precalc_xorwow_offset_matrix,(.L_1 - precalc_xorwow_offset_matrix)
precalc_xorwow_offset_matrix:
        /* <DEDUP_REMOVED lines=6400> */
.L_1:


//--------------------- .nv.shared.reserved.0     --------------------------
	.section	.nv.shared.reserved.0,"aw",@nobits
	.weak		__nv_reservedSMEM_offset_0_alias
	.size		__nv_reservedSMEM_offset_0_alias, 0, 64
	.other		__nv_reservedSMEM_offset_0_alias,@"STO_CUDA_RESERVED_SHARED STV_DEFAULT"
__nv_reservedSMEM_offset_0_alias:
	.zero		0
	.zero		64


//--------------------- .nv.shared.parallel_backtest_kernel --------------------------
	.section	.nv.shared.parallel_backtest_kernel,"aw",@nobits
	.sectionflags	@""
	.align	8
.nv.shared.parallel_backtest_kernel:
	.zero		17024


//--------------------- .nv.constant0.technical_indicators_kernel --------------------------
	.section	.nv.constant0.technical_indicators_kernel,"a",@progbits
	.sectionflags	@""
	.align	4
.nv.constant0.technical_indicators_kernel:
	.zero		964


//--------------------- .nv.constant0.portfolio_var_kernel --------------------------
	.section	.nv.constant0.portfolio_var_kernel,"a",@progbits
	.sectionflags	@""
	.align	4
.nv.constant0.portfolio_var_kernel:
	.zero		944


//--------------------- .nv.constant0.monte_carlo_option_pricing_kernel --------------------------
	.section	.nv.constant0.monte_carlo_option_pricing_kernel,"a",@progbits
	.sectionflags	@""
	.align	4
.nv.constant0.monte_carlo_option_pricing_kernel:
	.zero		960


//--------------------- .nv.constant0.parallel_backtest_kernel --------------------------
	.section	.nv.constant0.parallel_backtest_kernel,"a",@progbits
	.sectionflags	@""
	.align	4
.nv.constant0.parallel_backtest_kernel:
	.zero		956


//--------------------- SYMBOLS --------------------------

	.type		.nv.reservedSmem.offset0,@object
	.size		.nv.reservedSmem.offset0,0x4
	.type		.nv.reservedSmem.cap,@object
	.size		.nv.reservedSmem.cap,0x4
